//
// Generated by NVIDIA NVVM Compiler
//
// Compiler Build ID: CL-36424714
// Cuda compilation tools, release 13.0, V13.0.88
// Based on NVVM 20.0.0
//

.version 9.0
.target sm_100
.address_size 64

	// .globl	_Z27spmm_forward_cuda_kernel_64PfS_PiS0_S0_S0_S0_iiiiii
.extern .shared .align 16 .b8 part_meta[];

.visible .entry _Z27spmm_forward_cuda_kernel_64PfS_PiS0_S0_S0_S0_iiiiii(
	.param .u64 .ptr .align 1 _Z27spmm_forward_cuda_kernel_64PfS_PiS0_S0_S0_S0_iiiiii_param_0,
	.param .u64 .ptr .align 1 _Z27spmm_forward_cuda_kernel_64PfS_PiS0_S0_S0_S0_iiiiii_param_1,
	.param .u64 .ptr .align 1 _Z27spmm_forward_cuda_kernel_64PfS_PiS0_S0_S0_S0_iiiiii_param_2,
	.param .u64 .ptr .align 1 _Z27spmm_forward_cuda_kernel_64PfS_PiS0_S0_S0_S0_iiiiii_param_3,
	.param .u64 .ptr .align 1 _Z27spmm_forward_cuda_kernel_64PfS_PiS0_S0_S0_S0_iiiiii_param_4,
	.param .u64 .ptr .align 1 _Z27spmm_forward_cuda_kernel_64PfS_PiS0_S0_S0_S0_iiiiii_param_5,
	.param .u64 .ptr .align 1 _Z27spmm_forward_cuda_kernel_64PfS_PiS0_S0_S0_S0_iiiiii_param_6,
	.param .u32 _Z27spmm_forward_cuda_kernel_64PfS_PiS0_S0_S0_S0_iiiiii_param_7,
	.param .u32 _Z27spmm_forward_cuda_kernel_64PfS_PiS0_S0_S0_S0_iiiiii_param_8,
	.param .u32 _Z27spmm_forward_cuda_kernel_64PfS_PiS0_S0_S0_S0_iiiiii_param_9,
	.param .u32 _Z27spmm_forward_cuda_kernel_64PfS_PiS0_S0_S0_S0_iiiiii_param_10,
	.param .u32 _Z27spmm_forward_cuda_kernel_64PfS_PiS0_S0_S0_S0_iiiiii_param_11,
	.param .u32 _Z27spmm_forward_cuda_kernel_64PfS_PiS0_S0_S0_S0_iiiiii_param_12
)
{
	.reg .pred 	%p<28>;
	.reg .b32 	%r<143>;
	.reg .b32 	%f<38>;
	.reg .b64 	%rd<41>;

	ld.param.u64 	%rd14, [_Z27spmm_forward_cuda_kernel_64PfS_PiS0_S0_S0_S0_iiiiii_param_1];
	ld.param.u64 	%rd15, [_Z27spmm_forward_cuda_kernel_64PfS_PiS0_S0_S0_S0_iiiiii_param_3];
	ld.param.u64 	%rd11, [_Z27spmm_forward_cuda_kernel_64PfS_PiS0_S0_S0_S0_iiiiii_param_4];
	ld.param.u64 	%rd12, [_Z27spmm_forward_cuda_kernel_64PfS_PiS0_S0_S0_S0_iiiiii_param_5];
	ld.param.u64 	%rd13, [_Z27spmm_forward_cuda_kernel_64PfS_PiS0_S0_S0_S0_iiiiii_param_6];
	ld.param.u32 	%r54, [_Z27spmm_forward_cuda_kernel_64PfS_PiS0_S0_S0_S0_iiiiii_param_8];
	ld.param.u32 	%r57, [_Z27spmm_forward_cuda_kernel_64PfS_PiS0_S0_S0_S0_iiiiii_param_9];
	ld.param.u32 	%r55, [_Z27spmm_forward_cuda_kernel_64PfS_PiS0_S0_S0_S0_iiiiii_param_10];
	ld.param.u32 	%r56, [_Z27spmm_forward_cuda_kernel_64PfS_PiS0_S0_S0_S0_iiiiii_param_11];
	ld.param.u32 	%r58, [_Z27spmm_forward_cuda_kernel_64PfS_PiS0_S0_S0_S0_iiiiii_param_12];
	cvta.to.global.u64 	%rd1, %rd15;
	cvta.to.global.u64 	%rd2, %rd14;
	cvta.to.global.u64 	%rd3, %rd11;
	mov.u32 	%r59, %ctaid.x;
	mov.u32 	%r60, %ntid.x;
	mov.u32 	%r61, %tid.x;
	mad.lo.s32 	%r62, %r59, %r60, %r61;
	shr.s32 	%r63, %r62, 31;
	shr.u32 	%r64, %r63, 27;
	add.s32 	%r65, %r62, %r64;
	shr.s32 	%r1, %r65, 5;
	shr.u32 	%r2, %r61, 5;
	and.b32  	%r142, %r61, 31;
	mul.lo.s32 	%r4, %r58, %r55;
	setp.ge.s32 	%p2, %r1, %r57;
	@%p2 bra 	$L__BB0_30;
	cvta.to.global.u64 	%rd16, %rd13;
	cvta.to.global.u64 	%rd17, %rd12;
	mul.wide.s32 	%rd18, %r1, 4;
	add.s64 	%rd19, %rd16, %rd18;
	ld.global.u32 	%r5, [%rd19];
	add.s64 	%rd20, %rd17, %rd18;
	ld.global.u32 	%r6, [%rd20];
	ld.global.u32 	%r7, [%rd20+4];
	mul.wide.s32 	%rd21, %r5, 4;
	add.s64 	%rd22, %rd3, %rd21;
	ld.global.u32 	%r8, [%rd22];
	mul.lo.s32 	%r9, %r55, %r2;
	add.s32 	%r134, %r6, %r142;
	setp.ge.s32 	%p3, %r134, %r7;
	@%p3 bra 	$L__BB0_8;
	add.s32 	%r66, %r134, 32;
	max.s32 	%r67, %r7, %r66;
	not.b32 	%r68, %r6;
	add.s32 	%r69, %r67, %r68;
	sub.s32 	%r11, %r69, %r142;
	and.b32  	%r70, %r11, 96;
	setp.eq.s32 	%p4, %r70, 96;
	@%p4 bra 	$L__BB0_5;
	add.s32 	%r71, %r9, %r142;
	shl.b32 	%r72, %r71, 2;
	mov.u32 	%r73, part_meta;
	add.s32 	%r132, %r73, %r72;
	shr.u32 	%r74, %r11, 5;
	add.s32 	%r75, %r74, 1;
	and.b32  	%r76, %r75, 3;
	neg.s32 	%r131, %r76;
$L__BB0_4:
	.pragma "nounroll";
	mul.wide.s32 	%rd23, %r134, 4;
	add.s64 	%rd24, %rd1, %rd23;
	ld.global.u32 	%r77, [%rd24];
	st.shared.u32 	[%r132], %r77;
	add.s32 	%r134, %r134, 32;
	add.s32 	%r132, %r132, 128;
	add.s32 	%r131, %r131, 1;
	setp.ne.s32 	%p5, %r131, 0;
	@%p5 bra 	$L__BB0_4;
$L__BB0_5:
	setp.lt.u32 	%p6, %r11, 96;
	@%p6 bra 	$L__BB0_8;
	add.s32 	%r78, %r134, %r9;
	sub.s32 	%r79, %r78, %r6;
	shl.b32 	%r80, %r79, 2;
	mov.u32 	%r81, part_meta;
	add.s32 	%r82, %r80, %r81;
	add.s32 	%r135, %r82, 256;
	add.s64 	%rd4, %rd1, 256;
$L__BB0_7:
	.pragma "nounroll";
	mul.wide.s32 	%rd25, %r134, 4;
	add.s64 	%rd26, %rd4, %rd25;
	ld.global.u32 	%r83, [%rd26+-256];
	st.shared.u32 	[%r135+-256], %r83;
	ld.global.u32 	%r84, [%rd26+-128];
	st.shared.u32 	[%r135+-128], %r84;
	ld.global.u32 	%r85, [%rd26];
	st.shared.u32 	[%r135], %r85;
	ld.global.u32 	%r86, [%rd26+128];
	st.shared.u32 	[%r135+128], %r86;
	add.s32 	%r134, %r134, 128;
	add.s32 	%r135, %r135, 512;
	setp.lt.s32 	%p7, %r134, %r7;
	@%p7 bra 	$L__BB0_7;
$L__BB0_8:
	shl.b32 	%r87, %r4, 2;
	mov.u32 	%r88, part_meta;
	add.s32 	%r26, %r88, %r87;
	bar.warp.sync 	-1;
	mul.lo.s32 	%r27, %r54, %r2;
	sub.s32 	%r28, %r7, %r6;
	setp.lt.s32 	%p8, %r28, 1;
	@%p8 bra 	$L__BB0_25;
	min.s32 	%r90, %r56, %r54;
	setp.gt.s32 	%p1, %r90, %r142;
	add.s32 	%r29, %r56, %r142;
	max.s32 	%r91, %r54, %r29;
	setp.lt.s32 	%p9, %r29, %r54;
	selp.u32 	%r30, 1, 0, %p9;
	add.s32 	%r92, %r29, %r30;
	sub.s32 	%r31, %r91, %r92;
	add.s32 	%r93, %r142, %r27;
	shl.b32 	%r94, %r93, 2;
	add.s32 	%r32, %r26, %r94;
	shl.b32 	%r33, %r56, 2;
	add.s32 	%r34, %r32, %r33;
	add.s32 	%r35, %r29, %r56;
	add.s32 	%r36, %r35, %r56;
	cvt.rn.f32.s32 	%f1, %r8;
	mov.b32 	%r137, 0;
	not.pred 	%p18, %p1;
	mul.wide.s32 	%rd34, %r56, 4;
$L__BB0_10:
	ld.param.u64 	%rd40, [_Z27spmm_forward_cuda_kernel_64PfS_PiS0_S0_S0_S0_iiiiii_param_4];
	add.s32 	%r95, %r137, %r9;
	shl.b32 	%r96, %r95, 2;
	add.s32 	%r98, %r88, %r96;
	ld.shared.u32 	%r38, [%r98];
	cvta.to.global.u64 	%rd27, %rd40;
	mul.wide.s32 	%rd28, %r38, 4;
	add.s64 	%rd29, %rd27, %rd28;
	ld.global.u32 	%r99, [%rd29];
	cvt.rn.f32.s32 	%f6, %r99;
	fma.rn.f32 	%f2, %f1, %f6, 0f00000000;
	setp.ne.s32 	%p10, %r137, 0;
	min.s32 	%r100, %r56, %r54;
	setp.le.s32 	%p11, %r100, %r142;
	or.pred  	%p12, %p11, %p10;
	@%p12 bra 	$L__BB0_17;
	div.u32 	%r101, %r31, %r56;
	add.s32 	%r39, %r101, %r30;
	and.b32  	%r40, %r39, 3;
	setp.eq.s32 	%p13, %r40, 3;
	mov.u32 	%r138, %r142;
	@%p13 bra 	$L__BB0_15;
	mov.b32 	%r102, 0;
	st.shared.u32 	[%r32], %r102;
	setp.eq.s32 	%p14, %r40, 0;
	mov.u32 	%r138, %r29;
	@%p14 bra 	$L__BB0_15;
	mov.b32 	%r103, 0;
	st.shared.u32 	[%r34], %r103;
	setp.eq.s32 	%p15, %r40, 1;
	mov.u32 	%r138, %r35;
	@%p15 bra 	$L__BB0_15;
	add.s32 	%r104, %r34, %r33;
	mov.b32 	%r105, 0;
	st.shared.u32 	[%r104], %r105;
	mov.u32 	%r138, %r36;
$L__BB0_15:
	setp.lt.u32 	%p16, %r39, 3;
	@%p16 bra 	$L__BB0_17;
$L__BB0_16:
	.pragma "nounroll";
	add.s32 	%r106, %r138, %r27;
	shl.b32 	%r107, %r106, 2;
	add.s32 	%r108, %r26, %r107;
	mov.b32 	%r109, 0;
	st.shared.u32 	[%r108], %r109;
	add.s32 	%r110, %r108, %r33;
	st.shared.u32 	[%r110], %r109;
	add.s32 	%r111, %r110, %r33;
	st.shared.u32 	[%r111], %r109;
	add.s32 	%r112, %r111, %r33;
	st.shared.u32 	[%r112], %r109;
	add.s32 	%r138, %r33, %r138;
	setp.lt.s32 	%p17, %r138, %r54;
	@%p17 bra 	$L__BB0_16;
$L__BB0_17:
	@%p18 bra 	$L__BB0_24;
	mul.lo.s32 	%r44, %r38, %r54;
	div.u32 	%r113, %r31, %r56;
	add.s32 	%r45, %r113, %r30;
	and.b32  	%r46, %r45, 3;
	setp.eq.s32 	%p19, %r46, 3;
	mov.u32 	%r140, %r142;
	@%p19 bra 	$L__BB0_22;
	add.s32 	%r114, %r142, %r44;
	mul.wide.s32 	%rd30, %r114, 4;
	add.s64 	%rd5, %rd2, %rd30;
	ld.global.f32 	%f7, [%rd5];
	fma.rn.f32 	%f8, %f2, %f7, 0f00000000;
	ld.shared.f32 	%f9, [%r32];
	add.f32 	%f10, %f9, %f8;
	st.shared.f32 	[%r32], %f10;
	setp.eq.s32 	%p20, %r46, 0;
	mov.u32 	%r140, %r29;
	@%p20 bra 	$L__BB0_22;
	add.s64 	%rd7, %rd5, %rd34;
	ld.global.f32 	%f11, [%rd7];
	fma.rn.f32 	%f12, %f2, %f11, 0f00000000;
	ld.shared.f32 	%f13, [%r34];
	add.f32 	%f14, %f13, %f12;
	st.shared.f32 	[%r34], %f14;
	setp.eq.s32 	%p21, %r46, 1;
	mov.u32 	%r140, %r35;
	@%p21 bra 	$L__BB0_22;
	add.s64 	%rd31, %rd7, %rd34;
	ld.global.f32 	%f15, [%rd31];
	fma.rn.f32 	%f16, %f2, %f15, 0f00000000;
	add.s32 	%r115, %r34, %r33;
	ld.shared.f32 	%f17, [%r115];
	add.f32 	%f18, %f17, %f16;
	st.shared.f32 	[%r115], %f18;
	mov.u32 	%r140, %r36;
$L__BB0_22:
	setp.lt.u32 	%p22, %r45, 3;
	@%p22 bra 	$L__BB0_24;
$L__BB0_23:
	.pragma "nounroll";
	add.s32 	%r116, %r140, %r44;
	mul.wide.s32 	%rd32, %r116, 4;
	add.s64 	%rd33, %rd2, %rd32;
	ld.global.f32 	%f19, [%rd33];
	fma.rn.f32 	%f20, %f2, %f19, 0f00000000;
	add.s32 	%r117, %r140, %r27;
	shl.b32 	%r118, %r117, 2;
	add.s32 	%r119, %r26, %r118;
	ld.shared.f32 	%f21, [%r119];
	add.f32 	%f22, %f21, %f20;
	st.shared.f32 	[%r119], %f22;
	add.s64 	%rd35, %rd33, %rd34;
	ld.global.f32 	%f23, [%rd35];
	fma.rn.f32 	%f24, %f2, %f23, 0f00000000;
	add.s32 	%r120, %r119, %r33;
	ld.shared.f32 	%f25, [%r120];
	add.f32 	%f26, %f25, %f24;
	st.shared.f32 	[%r120], %f26;
	add.s64 	%rd36, %rd35, %rd34;
	ld.global.f32 	%f27, [%rd36];
	fma.rn.f32 	%f28, %f2, %f27, 0f00000000;
	add.s32 	%r121, %r120, %r33;
	ld.shared.f32 	%f29, [%r121];
	add.f32 	%f30, %f29, %f28;
	st.shared.f32 	[%r121], %f30;
	add.s64 	%rd37, %rd36, %rd34;
	ld.global.f32 	%f31, [%rd37];
	fma.rn.f32 	%f32, %f2, %f31, 0f00000000;
	add.s32 	%r122, %r121, %r33;
	ld.shared.f32 	%f33, [%r122];
	add.f32 	%f34, %f33, %f32;
	st.shared.f32 	[%r122], %f34;
	add.s32 	%r140, %r33, %r140;
	setp.lt.s32 	%p23, %r140, %r54;
	@%p23 bra 	$L__BB0_23;
$L__BB0_24:
	add.s32 	%r137, %r137, 1;
	setp.ne.s32 	%p24, %r137, %r28;
	@%p24 bra 	$L__BB0_10;
$L__BB0_25:
	min.s32 	%r123, %r56, %r54;
	setp.le.s32 	%p25, %r123, %r142;
	@%p25 bra 	$L__BB0_30;
	ld.param.u64 	%rd39, [_Z27spmm_forward_cuda_kernel_64PfS_PiS0_S0_S0_S0_iiiiii_param_0];
	mul.lo.s32 	%r51, %r5, %r54;
	cvta.to.global.u64 	%rd8, %rd39;
$L__BB0_27:
	add.s32 	%r124, %r142, %r51;
	mul.wide.s32 	%rd38, %r124, 4;
	add.s64 	%rd9, %rd8, %rd38;
	add.s32 	%r125, %r142, %r27;
	shl.b32 	%r126, %r125, 2;
	add.s32 	%r127, %r26, %r126;
	ld.shared.f32 	%f37, [%r127];
$L__BB0_28:
	atom.global.exch.b32 	%r128, [%rd9], 0;
	mov.b32 	%f35, %r128;
	add.f32 	%f36, %f37, %f35;
	mov.b32 	%r129, %f36;
	atom.global.exch.b32 	%r130, [%rd9], %r129;
	mov.b32 	%f37, %r130;
	setp.neu.f32 	%p26, %f37, 0f00000000;
	@%p26 bra 	$L__BB0_28;
	add.s32 	%r142, %r142, %r56;
	setp.lt.s32 	%p27, %r142, %r54;
	@%p27 bra 	$L__BB0_27;
$L__BB0_30:
	ret;

}
	// .globl	_Z24spmm_forward_cuda_kernelPfS_PiS0_S0_S0_S0_iiiiiiii
.visible .entry _Z24spmm_forward_cuda_kernelPfS_PiS0_S0_S0_S0_iiiiiiii(
	.param .u64 .ptr .align 1 _Z24spmm_forward_cuda_kernelPfS_PiS0_S0_S0_S0_iiiiiiii_param_0,
	.param .u64 .ptr .align 1 _Z24spmm_forward_cuda_kernelPfS_PiS0_S0_S0_S0_iiiiiiii_param_1,
	.param .u64 .ptr .align 1 _Z24spmm_forward_cuda_kernelPfS_PiS0_S0_S0_S0_iiiiiiii_param_2,
	.param .u64 .ptr .align 1 _Z24spmm_forward_cuda_kernelPfS_PiS0_S0_S0_S0_iiiiiiii_param_3,
	.param .u64 .ptr .align 1 _Z24spmm_forward_cuda_kernelPfS_PiS0_S0_S0_S0_iiiiiiii_param_4,
	.param .u64 .ptr .align 1 _Z24spmm_forward_cuda_kernelPfS_PiS0_S0_S0_S0_iiiiiiii_param_5,
	.param .u64 .ptr .align 1 _Z24spmm_forward_cuda_kernelPfS_PiS0_S0_S0_S0_iiiiiiii_param_6,
	.param .u32 _Z24spmm_forward_cuda_kernelPfS_PiS0_S0_S0_S0_iiiiiiii_param_7,
	.param .u32 _Z24spmm_forward_cuda_kernelPfS_PiS0_S0_S0_S0_iiiiiiii_param_8,
	.param .u32 _Z24spmm_forward_cuda_kernelPfS_PiS0_S0_S0_S0_iiiiiiii_param_9,
	.param .u32 _Z24spmm_forward_cuda_kernelPfS_PiS0_S0_S0_S0_iiiiiiii_param_10,
	.param .u32 _Z24spmm_forward_cuda_kernelPfS_PiS0_S0_S0_S0_iiiiiiii_param_11,
	.param .u32 _Z24spmm_forward_cuda_kernelPfS_PiS0_S0_S0_S0_iiiiiiii_param_12,
	.param .u32 _Z24spmm_forward_cuda_kernelPfS_PiS0_S0_S0_S0_iiiiiiii_param_13,
	.param .u32 _Z24spmm_forward_cuda_kernelPfS_PiS0_S0_S0_S0_iiiiiiii_param_14
)
{
	.reg .pred 	%p<19>;
	.reg .b32 	%r<156>;
	.reg .b32 	%f<104>;
	.reg .b64 	%rd<85>;

	ld.param.u64 	%rd6, [_Z24spmm_forward_cuda_kernelPfS_PiS0_S0_S0_S0_iiiiiiii_param_0];
	ld.param.u64 	%rd9, [_Z24spmm_forward_cuda_kernelPfS_PiS0_S0_S0_S0_iiiiiiii_param_1];
	ld.param.u64 	%rd10, [_Z24spmm_forward_cuda_kernelPfS_PiS0_S0_S0_S0_iiiiiiii_param_3];
	ld.param.u64 	%rd11, [_Z24spmm_forward_cuda_kernelPfS_PiS0_S0_S0_S0_iiiiiiii_param_4];
	ld.param.u64 	%rd7, [_Z24spmm_forward_cuda_kernelPfS_PiS0_S0_S0_S0_iiiiiiii_param_5];
	ld.param.u64 	%rd8, [_Z24spmm_forward_cuda_kernelPfS_PiS0_S0_S0_S0_iiiiiiii_param_6];
	ld.param.u32 	%r40, [_Z24spmm_forward_cuda_kernelPfS_PiS0_S0_S0_S0_iiiiiiii_param_8];
	ld.param.u32 	%r43, [_Z24spmm_forward_cuda_kernelPfS_PiS0_S0_S0_S0_iiiiiiii_param_9];
	ld.param.u32 	%r41, [_Z24spmm_forward_cuda_kernelPfS_PiS0_S0_S0_S0_iiiiiiii_param_10];
	ld.param.u32 	%r44, [_Z24spmm_forward_cuda_kernelPfS_PiS0_S0_S0_S0_iiiiiiii_param_13];
	ld.param.u32 	%r42, [_Z24spmm_forward_cuda_kernelPfS_PiS0_S0_S0_S0_iiiiiiii_param_14];
	cvta.to.global.u64 	%rd1, %rd10;
	cvta.to.global.u64 	%rd2, %rd9;
	cvta.to.global.u64 	%rd3, %rd11;
	mov.u32 	%r45, %ctaid.x;
	mov.u32 	%r46, %ntid.x;
	mov.u32 	%r1, %tid.x;
	mad.lo.s32 	%r47, %r45, %r46, %r1;
	shr.s32 	%r48, %r47, 31;
	shr.u32 	%r49, %r48, 27;
	add.s32 	%r50, %r47, %r49;
	shr.s32 	%r2, %r50, 5;
	and.b32  	%r3, %r1, 31;
	setp.ge.s32 	%p1, %r2, %r43;
	setp.ge.s32 	%p2, %r3, %r44;
	or.pred  	%p3, %p1, %p2;
	@%p3 bra 	$L__BB1_22;
	cvta.to.global.u64 	%rd12, %rd8;
	cvta.to.global.u64 	%rd13, %rd7;
	shr.u32 	%r51, %r1, 5;
	div.s32 	%r52, %r3, %r40;
	mul.lo.s32 	%r53, %r52, %r40;
	sub.s32 	%r4, %r3, %r53;
	mad.lo.s32 	%r54, %r42, %r2, %r52;
	mul.wide.s32 	%rd14, %r54, 4;
	add.s64 	%rd15, %rd12, %rd14;
	ld.global.u32 	%r5, [%rd15];
	add.s64 	%rd16, %rd13, %rd14;
	ld.global.u32 	%r6, [%rd16];
	ld.global.u32 	%r7, [%rd16+4];
	mul.wide.s32 	%rd17, %r5, 4;
	add.s64 	%rd18, %rd3, %rd17;
	ld.global.u32 	%r55, [%rd18];
	cvt.rn.f32.s32 	%f1, %r55;
	mad.lo.s32 	%r56, %r42, %r51, %r52;
	mul.lo.s32 	%r8, %r56, %r41;
	add.s32 	%r148, %r6, %r4;
	setp.ge.s32 	%p4, %r148, %r7;
	@%p4 bra 	$L__BB1_8;
	add.s32 	%r57, %r148, 32;
	max.s32 	%r58, %r7, %r57;
	not.b32 	%r59, %r6;
	add.s32 	%r60, %r58, %r59;
	sub.s32 	%r10, %r60, %r4;
	and.b32  	%r61, %r10, 96;
	setp.eq.s32 	%p5, %r61, 96;
	@%p5 bra 	$L__BB1_5;
	add.s32 	%r62, %r4, %r8;
	shl.b32 	%r63, %r62, 2;
	mov.u32 	%r64, part_meta;
	add.s32 	%r146, %r64, %r63;
	shr.u32 	%r65, %r10, 5;
	add.s32 	%r66, %r65, 1;
	and.b32  	%r67, %r66, 3;
	neg.s32 	%r145, %r67;
$L__BB1_4:
	.pragma "nounroll";
	mul.wide.s32 	%rd19, %r148, 4;
	add.s64 	%rd20, %rd1, %rd19;
	ld.global.u32 	%r68, [%rd20];
	st.shared.u32 	[%r146], %r68;
	add.s32 	%r148, %r148, 32;
	add.s32 	%r146, %r146, 128;
	add.s32 	%r145, %r145, 1;
	setp.ne.s32 	%p6, %r145, 0;
	@%p6 bra 	$L__BB1_4;
$L__BB1_5:
	setp.lt.u32 	%p7, %r10, 96;
	@%p7 bra 	$L__BB1_8;
	add.s32 	%r69, %r148, %r8;
	sub.s32 	%r70, %r69, %r6;
	shl.b32 	%r71, %r70, 2;
	mov.u32 	%r72, part_meta;
	add.s32 	%r73, %r71, %r72;
	add.s32 	%r149, %r73, 256;
	add.s64 	%rd4, %rd1, 256;
$L__BB1_7:
	.pragma "nounroll";
	mul.wide.s32 	%rd21, %r148, 4;
	add.s64 	%rd22, %rd4, %rd21;
	ld.global.u32 	%r74, [%rd22+-256];
	st.shared.u32 	[%r149+-256], %r74;
	ld.global.u32 	%r75, [%rd22+-128];
	st.shared.u32 	[%r149+-128], %r75;
	ld.global.u32 	%r76, [%rd22];
	st.shared.u32 	[%r149], %r76;
	ld.global.u32 	%r77, [%rd22+128];
	st.shared.u32 	[%r149+128], %r77;
	add.s32 	%r148, %r148, 128;
	add.s32 	%r149, %r149, 512;
	setp.lt.s32 	%p8, %r148, %r7;
	@%p8 bra 	$L__BB1_7;
$L__BB1_8:
	bar.warp.sync 	-1;
	sub.s32 	%r25, %r7, %r6;
	setp.lt.s32 	%p9, %r25, 1;
	mov.f32 	%f102, 0f00000000;
	@%p9 bra 	$L__BB1_20;
	and.b32  	%r26, %r25, 7;
	sub.s32 	%r79, %r6, %r7;
	setp.gt.u32 	%p10, %r79, -8;
	mov.f32 	%f102, 0f00000000;
	mov.b32 	%r154, 0;
	@%p10 bra 	$L__BB1_12;
	and.b32  	%r154, %r25, 2147483640;
	neg.s32 	%r152, %r154;
	shl.b32 	%r80, %r8, 2;
	mov.u32 	%r81, part_meta;
	add.s32 	%r82, %r80, %r81;
	add.s32 	%r151, %r82, 16;
	mov.f32 	%f102, 0f00000000;
$L__BB1_11:
	.pragma "nounroll";
	ld.shared.u32 	%r83, [%r151+-16];
	mul.wide.s32 	%rd23, %r83, 4;
	add.s64 	%rd24, %rd3, %rd23;
	ld.global.u32 	%r84, [%rd24];
	cvt.rn.f32.s32 	%f20, %r84;
	fma.rn.f32 	%f21, %f1, %f20, 0f00000000;
	mad.lo.s32 	%r85, %r83, %r40, %r4;
	mul.wide.s32 	%rd25, %r85, 4;
	add.s64 	%rd26, %rd2, %rd25;
	ld.global.f32 	%f22, [%rd26];
	fma.rn.f32 	%f23, %f21, %f22, 0f00000000;
	add.f32 	%f24, %f102, %f23;
	ld.shared.u32 	%r86, [%r151+-12];
	mul.wide.s32 	%rd27, %r86, 4;
	add.s64 	%rd28, %rd3, %rd27;
	ld.global.u32 	%r87, [%rd28];
	cvt.rn.f32.s32 	%f25, %r87;
	fma.rn.f32 	%f26, %f1, %f25, 0f00000000;
	mad.lo.s32 	%r88, %r86, %r40, %r4;
	mul.wide.s32 	%rd29, %r88, 4;
	add.s64 	%rd30, %rd2, %rd29;
	ld.global.f32 	%f27, [%rd30];
	fma.rn.f32 	%f28, %f26, %f27, 0f00000000;
	add.f32 	%f29, %f24, %f28;
	ld.shared.u32 	%r89, [%r151+-8];
	mul.wide.s32 	%rd31, %r89, 4;
	add.s64 	%rd32, %rd3, %rd31;
	ld.global.u32 	%r90, [%rd32];
	cvt.rn.f32.s32 	%f30, %r90;
	fma.rn.f32 	%f31, %f1, %f30, 0f00000000;
	mad.lo.s32 	%r91, %r89, %r40, %r4;
	mul.wide.s32 	%rd33, %r91, 4;
	add.s64 	%rd34, %rd2, %rd33;
	ld.global.f32 	%f32, [%rd34];
	fma.rn.f32 	%f33, %f31, %f32, 0f00000000;
	add.f32 	%f34, %f29, %f33;
	ld.shared.u32 	%r92, [%r151+-4];
	mul.wide.s32 	%rd35, %r92, 4;
	add.s64 	%rd36, %rd3, %rd35;
	ld.global.u32 	%r93, [%rd36];
	cvt.rn.f32.s32 	%f35, %r93;
	fma.rn.f32 	%f36, %f1, %f35, 0f00000000;
	mad.lo.s32 	%r94, %r92, %r40, %r4;
	mul.wide.s32 	%rd37, %r94, 4;
	add.s64 	%rd38, %rd2, %rd37;
	ld.global.f32 	%f37, [%rd38];
	fma.rn.f32 	%f38, %f36, %f37, 0f00000000;
	add.f32 	%f39, %f34, %f38;
	ld.shared.u32 	%r95, [%r151];
	mul.wide.s32 	%rd39, %r95, 4;
	add.s64 	%rd40, %rd3, %rd39;
	ld.global.u32 	%r96, [%rd40];
	cvt.rn.f32.s32 	%f40, %r96;
	fma.rn.f32 	%f41, %f1, %f40, 0f00000000;
	mad.lo.s32 	%r97, %r95, %r40, %r4;
	mul.wide.s32 	%rd41, %r97, 4;
	add.s64 	%rd42, %rd2, %rd41;
	ld.global.f32 	%f42, [%rd42];
	fma.rn.f32 	%f43, %f41, %f42, 0f00000000;
	add.f32 	%f44, %f39, %f43;
	ld.shared.u32 	%r98, [%r151+4];
	mul.wide.s32 	%rd43, %r98, 4;
	add.s64 	%rd44, %rd3, %rd43;
	ld.global.u32 	%r99, [%rd44];
	cvt.rn.f32.s32 	%f45, %r99;
	fma.rn.f32 	%f46, %f1, %f45, 0f00000000;
	mad.lo.s32 	%r100, %r98, %r40, %r4;
	mul.wide.s32 	%rd45, %r100, 4;
	add.s64 	%rd46, %rd2, %rd45;
	ld.global.f32 	%f47, [%rd46];
	fma.rn.f32 	%f48, %f46, %f47, 0f00000000;
	add.f32 	%f49, %f44, %f48;
	ld.shared.u32 	%r101, [%r151+8];
	mul.wide.s32 	%rd47, %r101, 4;
	add.s64 	%rd48, %rd3, %rd47;
	ld.global.u32 	%r102, [%rd48];
	cvt.rn.f32.s32 	%f50, %r102;
	fma.rn.f32 	%f51, %f1, %f50, 0f00000000;
	mad.lo.s32 	%r103, %r101, %r40, %r4;
	mul.wide.s32 	%rd49, %r103, 4;
	add.s64 	%rd50, %rd2, %rd49;
	ld.global.f32 	%f52, [%rd50];
	fma.rn.f32 	%f53, %f51, %f52, 0f00000000;
	add.f32 	%f54, %f49, %f53;
	ld.shared.u32 	%r104, [%r151+12];
	mul.wide.s32 	%rd51, %r104, 4;
	add.s64 	%rd52, %rd3, %rd51;
	ld.global.u32 	%r105, [%rd52];
	cvt.rn.f32.s32 	%f55, %r105;
	fma.rn.f32 	%f56, %f1, %f55, 0f00000000;
	mad.lo.s32 	%r106, %r104, %r40, %r4;
	mul.wide.s32 	%rd53, %r106, 4;
	add.s64 	%rd54, %rd2, %rd53;
	ld.global.f32 	%f57, [%rd54];
	fma.rn.f32 	%f58, %f56, %f57, 0f00000000;
	add.f32 	%f102, %f54, %f58;
	add.s32 	%r152, %r152, 8;
	add.s32 	%r151, %r151, 32;
	setp.ne.s32 	%p11, %r152, 0;
	@%p11 bra 	$L__BB1_11;
$L__BB1_12:
	setp.eq.s32 	%p12, %r26, 0;
	@%p12 bra 	$L__BB1_20;
	and.b32  	%r35, %r25, 3;
	setp.lt.u32 	%p13, %r26, 4;
	@%p13 bra 	$L__BB1_15;
	add.s32 	%r107, %r154, %r8;
	shl.b32 	%r108, %r107, 2;
	mov.u32 	%r109, part_meta;
	add.s32 	%r110, %r109, %r108;
	ld.shared.u32 	%r111, [%r110];
	mul.wide.s32 	%rd55, %r111, 4;
	add.s64 	%rd56, %rd3, %rd55;
	ld.global.u32 	%r112, [%rd56];
	cvt.rn.f32.s32 	%f60, %r112;
	fma.rn.f32 	%f61, %f1, %f60, 0f00000000;
	mad.lo.s32 	%r113, %r111, %r40, %r4;
	mul.wide.s32 	%rd57, %r113, 4;
	add.s64 	%rd58, %rd2, %rd57;
	ld.global.f32 	%f62, [%rd58];
	fma.rn.f32 	%f63, %f61, %f62, 0f00000000;
	add.f32 	%f64, %f102, %f63;
	ld.shared.u32 	%r114, [%r110+4];
	mul.wide.s32 	%rd59, %r114, 4;
	add.s64 	%rd60, %rd3, %rd59;
	ld.global.u32 	%r115, [%rd60];
	cvt.rn.f32.s32 	%f65, %r115;
	fma.rn.f32 	%f66, %f1, %f65, 0f00000000;
	mad.lo.s32 	%r116, %r114, %r40, %r4;
	mul.wide.s32 	%rd61, %r116, 4;
	add.s64 	%rd62, %rd2, %rd61;
	ld.global.f32 	%f67, [%rd62];
	fma.rn.f32 	%f68, %f66, %f67, 0f00000000;
	add.f32 	%f69, %f64, %f68;
	ld.shared.u32 	%r117, [%r110+8];
	mul.wide.s32 	%rd63, %r117, 4;
	add.s64 	%rd64, %rd3, %rd63;
	ld.global.u32 	%r118, [%rd64];
	cvt.rn.f32.s32 	%f70, %r118;
	fma.rn.f32 	%f71, %f1, %f70, 0f00000000;
	mad.lo.s32 	%r119, %r117, %r40, %r4;
	mul.wide.s32 	%rd65, %r119, 4;
	add.s64 	%rd66, %rd2, %rd65;
	ld.global.f32 	%f72, [%rd66];
	fma.rn.f32 	%f73, %f71, %f72, 0f00000000;
	add.f32 	%f74, %f69, %f73;
	ld.shared.u32 	%r120, [%r110+12];
	mul.wide.s32 	%rd67, %r120, 4;
	add.s64 	%rd68, %rd3, %rd67;
	ld.global.u32 	%r121, [%rd68];
	cvt.rn.f32.s32 	%f75, %r121;
	fma.rn.f32 	%f76, %f1, %f75, 0f00000000;
	mad.lo.s32 	%r122, %r120, %r40, %r4;
	mul.wide.s32 	%rd69, %r122, 4;
	add.s64 	%rd70, %rd2, %rd69;
	ld.global.f32 	%f77, [%rd70];
	fma.rn.f32 	%f78, %f76, %f77, 0f00000000;
	add.f32 	%f102, %f74, %f78;
	add.s32 	%r154, %r154, 4;
$L__BB1_15:
	setp.eq.s32 	%p14, %r35, 0;
	@%p14 bra 	$L__BB1_20;
	setp.eq.s32 	%p15, %r35, 1;
	@%p15 bra 	$L__BB1_18;
	add.s32 	%r123, %r154, %r8;
	shl.b32 	%r124, %r123, 2;
	mov.u32 	%r125, part_meta;
	add.s32 	%r126, %r125, %r124;
	ld.shared.u32 	%r127, [%r126];
	mul.wide.s32 	%rd71, %r127, 4;
	add.s64 	%rd72, %rd3, %rd71;
	ld.global.u32 	%r128, [%rd72];
	cvt.rn.f32.s32 	%f80, %r128;
	fma.rn.f32 	%f81, %f1, %f80, 0f00000000;
	mad.lo.s32 	%r129, %r127, %r40, %r4;
	mul.wide.s32 	%rd73, %r129, 4;
	add.s64 	%rd74, %rd2, %rd73;
	ld.global.f32 	%f82, [%rd74];
	fma.rn.f32 	%f83, %f81, %f82, 0f00000000;
	add.f32 	%f84, %f102, %f83;
	ld.shared.u32 	%r130, [%r126+4];
	mul.wide.s32 	%rd75, %r130, 4;
	add.s64 	%rd76, %rd3, %rd75;
	ld.global.u32 	%r131, [%rd76];
	cvt.rn.f32.s32 	%f85, %r131;
	fma.rn.f32 	%f86, %f1, %f85, 0f00000000;
	mad.lo.s32 	%r132, %r130, %r40, %r4;
	mul.wide.s32 	%rd77, %r132, 4;
	add.s64 	%rd78, %rd2, %rd77;
	ld.global.f32 	%f87, [%rd78];
	fma.rn.f32 	%f88, %f86, %f87, 0f00000000;
	add.f32 	%f102, %f84, %f88;
	add.s32 	%r154, %r154, 2;
$L__BB1_18:
	and.b32  	%r133, %r25, 1;
	setp.eq.b32 	%p16, %r133, 1;
	not.pred 	%p17, %p16;
	@%p17 bra 	$L__BB1_20;
	add.s32 	%r134, %r154, %r8;
	shl.b32 	%r135, %r134, 2;
	mov.u32 	%r136, part_meta;
	add.s32 	%r137, %r136, %r135;
	ld.shared.u32 	%r138, [%r137];
	mul.wide.s32 	%rd79, %r138, 4;
	add.s64 	%rd80, %rd3, %rd79;
	ld.global.u32 	%r139, [%rd80];
	cvt.rn.f32.s32 	%f89, %r139;
	fma.rn.f32 	%f90, %f1, %f89, 0f00000000;
	mad.lo.s32 	%r140, %r138, %r40, %r4;
	mul.wide.s32 	%rd81, %r140, 4;
	add.s64 	%rd82, %rd2, %rd81;
	ld.global.f32 	%f91, [%rd82];
	fma.rn.f32 	%f92, %f90, %f91, 0f00000000;
	add.f32 	%f102, %f102, %f92;
$L__BB1_20:
	mad.lo.s32 	%r141, %r5, %r40, %r4;
	cvta.to.global.u64 	%rd83, %rd6;
	mul.wide.s32 	%rd84, %r141, 4;
	add.s64 	%rd5, %rd83, %rd84;
$L__BB1_21:
	atom.global.exch.b32 	%r142, [%rd5], 0;
	mov.b32 	%f93, %r142;
	add.f32 	%f94, %f102, %f93;
	mov.b32 	%r143, %f94;
	atom.global.exch.b32 	%r144, [%rd5], %r143;
	mov.b32 	%f102, %r144;
	setp.neu.f32 	%p18, %f102, 0f00000000;
	@%p18 bra 	$L__BB1_21;
$L__BB1_22:
	ret;

}


// ===== COMPILED SASS (sm_100) =====

	.target	sm_100

	.elftype	@"ET_EXEC"


//--------------------- .note.nv.tkinfo           --------------------------
	.section	.note.nv.tkinfo,"",@"SHT_NOTE"
	.sectionflags	@"SHF_NOTE_NV_TKINFO"
	.tkinfo
        /*0018*/ 	.word	0x00000002
        /*0030*/ 	.string	""
        /*0030*/ 	.string	"ptxas"
        /*0030*/ 	.string	"Cuda compilation tools, release 13.0, V13.0.88"
        /*0030*/ 	.string	"Build cuda_13.0.r13.0/compiler.36424714_0"
        /*0030*/ 	.string	"-arch sm_100 -m 64 "



//--------------------- .note.nv.cuinfo           --------------------------
	.section	.note.nv.cuinfo,"",@"SHT_NOTE"
	.sectionflags	@"SHF_NOTE_NV_CUINFO"
        /*0018*/ 	.short	0x0002
        /*001a*/ 	.short	0x0064
        /*001c*/ 	.short	0x0082
	.zero		2


//--------------------- .nv.info                  --------------------------
	.section	.nv.info,"",@"SHT_CUDA_INFO"
	.align	4


	//----- nvinfo : EIATTR_REGCOUNT
	.align		4
        /*0000*/ 	.byte	0x04, 0x2f
        /*0002*/ 	.short	(.L_1 - .L_0)
	.align		4
.L_0:
        /*0004*/ 	.word	index@(_Z27spmm_forward_cuda_kernel_64PfS_PiS0_S0_S0_S0_iiiiii)
        /*0008*/ 	.word	0x00000020


	//----- nvinfo : EIATTR_FRAME_SIZE
	.align		4
.L_1:
        /*000c*/ 	.byte	0x04, 0x11
        /*000e*/ 	.short	(.L_3 - .L_2)
	.align		4
.L_2:
        /*0010*/ 	.word	index@(_Z27spmm_forward_cuda_kernel_64PfS_PiS0_S0_S0_S0_iiiiii)
        /*0014*/ 	.word	0x00000000


	//----- nvinfo : EIATTR_REGCOUNT
	.align		4
.L_3:
        /*0018*/ 	.byte	0x04, 0x2f
        /*001a*/ 	.short	(.L_5 - .L_4)
	.align		4
.L_4:
        /*001c*/ 	.word	index@(_Z24spmm_forward_cuda_kernelPfS_PiS0_S0_S0_S0_iiiiiiii)
        /*0020*/ 	.word	0x00000020


	//----- nvinfo : EIATTR_FRAME_SIZE
	.align		4
.L_5:
        /*0024*/ 	.byte	0x04, 0x11
        /*0026*/ 	.short	(.L_7 - .L_6)
	.align		4
.L_6:
        /*0028*/ 	.word	index@(_Z24spmm_forward_cuda_kernelPfS_PiS0_S0_S0_S0_iiiiiiii)
        /*002c*/ 	.word	0x00000000


	//----- nvinfo : EIATTR_MIN_STACK_SIZE
	.align		4
.L_7:
        /*0030*/ 	.byte	0x04, 0x12
        /*0032*/ 	.short	(.L_9 - .L_8)
	.align		4
.L_8:
        /*0034*/ 	.word	index@(_Z24spmm_forward_cuda_kernelPfS_PiS0_S0_S0_S0_iiiiiiii)
        /*0038*/ 	.word	0x00000000


	//----- nvinfo : EIATTR_MIN_STACK_SIZE
	.align		4
.L_9:
        /*003c*/ 	.byte	0x04, 0x12
        /*003e*/ 	.short	(.L_11 - .L_10)
	.align		4
.L_10:
        /*0040*/ 	.word	index@(_Z27spmm_forward_cuda_kernel_64PfS_PiS0_S0_S0_S0_iiiiii)
        /*0044*/ 	.word	0x00000000
.L_11:


//--------------------- .nv.compat                --------------------------
	.section	.nv.compat,"",@"SHT_CUDA_COMPAT_INFO"
	.align	4
        /*0000*/ 	.byte	0x02, 0x09, 0x00, 0x00, 0x02, 0x02, 0x01, 0x00, 0x02, 0x05, 0x05, 0x00, 0x03, 0x07, 0x01, 0x01
        /*0010*/ 	.byte	0x02, 0x03, 0x00, 0x00, 0x02, 0x06, 0x01, 0x00, 0x04, 0x0b, 0x08, 0x00, 0x09, 0x00, 0x00, 0x00
        /*0020*/ 	.byte	0x00, 0x00, 0x00, 0x00


//--------------------- .nv.info._Z24spmm_forward_cuda_kernelPfS_PiS0_S0_S0_S0_iiiiiiii --------------------------
	.section	.nv.info._Z24spmm_forward_cuda_kernelPfS_PiS0_S0_S0_S0_iiiiiiii,"",@"SHT_CUDA_INFO"
	.sectionflags	@""
	.align	4


	//----- nvinfo : EIATTR_CUDA_API_VERSION
	.align		4
        /*0000*/ 	.byte	0x04, 0x37
        /*0002*/ 	.short	(.L_13 - .L_12)
.L_12:
        /*0004*/ 	.word	0x00000082


	//----- nvinfo : EIATTR_KPARAM_INFO
	.align		4
.L_13:
        /*0008*/ 	.byte	0x04, 0x17
        /*000a*/ 	.short	(.L_15 - .L_14)
.L_14:
        /*000c*/ 	.word	0x00000000
        /*0010*/ 	.short	0x000e
        /*0012*/ 	.short	0x0054
        /*0014*/ 	.byte	0x00, 0xf0, 0x11, 0x00


	//----- nvinfo : EIATTR_KPARAM_INFO
	.align		4
.L_15:
        /*0018*/ 	.byte	0x04, 0x17
        /*001a*/ 	.short	(.L_17 - .L_16)
.L_16:
        /*001c*/ 	.word	0x00000000
        /*0020*/ 	.short	0x000d
        /*0022*/ 	.short	0x0050
        /*0024*/ 	.byte	0x00, 0xf0, 0x11, 0x00


	//----- nvinfo : EIATTR_KPARAM_INFO
	.align		4
.L_17:
        /*0028*/ 	.byte	0x04, 0x17
        /*002a*/ 	.short	(.L_19 - .L_18)
.L_18:
        /*002c*/ 	.word	0x00000000
        /*0030*/ 	.short	0x000c
        /*0032*/ 	.short	0x004c
        /*0034*/ 	.byte	0x00, 0xf0, 0x11, 0x00


	//----- nvinfo : EIATTR_KPARAM_INFO
	.align		4
.L_19:
        /*0038*/ 	.byte	0x04, 0x17
        /*003a*/ 	.short	(.L_21 - .L_20)
.L_20:
        /*003c*/ 	.word	0x00000000
        /*0040*/ 	.short	0x000b
        /*0042*/ 	.short	0x0048
        /*0044*/ 	.byte	0x00, 0xf0, 0x11, 0x00


	//----- nvinfo : EIATTR_KPARAM_INFO
	.align		4
.L_21:
        /*0048*/ 	.byte	0x04, 0x17
        /*004a*/ 	.short	(.L_23 - .L_22)
.L_22:
        /*004c*/ 	.word	0x00000000
        /*0050*/ 	.short	0x000a
        /*0052*/ 	.short	0x0044
        /*0054*/ 	.byte	0x00, 0xf0, 0x11, 0x00


	//----- nvinfo : EIATTR_KPARAM_INFO
	.align		4
.L_23:
        /*0058*/ 	.byte	0x04, 0x17
        /*005a*/ 	.short	(.L_25 - .L_24)
.L_24:
        /*005c*/ 	.word	0x00000000
        /*0060*/ 	.short	0x0009
        /*0062*/ 	.short	0x0040
        /*0064*/ 	.byte	0x00, 0xf0, 0x11, 0x00


	//----- nvinfo : EIATTR_KPARAM_INFO
	.align		4
.L_25:
        /*0068*/ 	.byte	0x04, 0x17
        /*006a*/ 	.short	(.L_27 - .L_26)
.L_26:
        /*006c*/ 	.word	0x00000000
        /*0070*/ 	.short	0x0008
        /*0072*/ 	.short	0x003c
        /*0074*/ 	.byte	0x00, 0xf0, 0x11, 0x00


	//----- nvinfo : EIATTR_KPARAM_INFO
	.align		4
.L_27:
        /*0078*/ 	.byte	0x04, 0x17
        /*007a*/ 	.short	(.L_29 - .L_28)
.L_28:
        /*007c*/ 	.word	0x00000000
        /*0080*/ 	.short	0x0007
        /*0082*/ 	.short	0x0038
        /*0084*/ 	.byte	0x00, 0xf0, 0x11, 0x00


	//----- nvinfo : EIATTR_KPARAM_INFO
	.align		4
.L_29:
        /*0088*/ 	.byte	0x04, 0x17
        /*008a*/ 	.short	(.L_31 - .L_30)
.L_30:
        /*008c*/ 	.word	0x00000000
        /*0090*/ 	.short	0x0006
        /*0092*/ 	.short	0x0030
        /*0094*/ 	.byte	0x00, 0xf5, 0x21, 0x00


	//----- nvinfo : EIATTR_KPARAM_INFO
	.align		4
.L_31:
        /*0098*/ 	.byte	0x04, 0x17
        /*009a*/ 	.short	(.L_33 - .L_32)
.L_32:
        /*009c*/ 	.word	0x00000000
        /*00a0*/ 	.short	0x0005
        /*00a2*/ 	.short	0x0028
        /*00a4*/ 	.byte	0x00, 0xf5, 0x21, 0x00


	//----- nvinfo : EIATTR_KPARAM_INFO
	.align		4
.L_33:
        /*00a8*/ 	.byte	0x04, 0x17
        /*00aa*/ 	.short	(.L_35 - .L_34)
.L_34:
        /*00ac*/ 	.word	0x00000000
        /*00b0*/ 	.short	0x0004
        /*00b2*/ 	.short	0x0020
        /*00b4*/ 	.byte	0x00, 0xf5, 0x21, 0x00


	//----- nvinfo : EIATTR_KPARAM_INFO
	.align		4
.L_35:
        /*00b8*/ 	.byte	0x04, 0x17
        /*00ba*/ 	.short	(.L_37 - .L_36)
.L_36:
        /*00bc*/ 	.word	0x00000000
        /*00c0*/ 	.short	0x0003
        /*00c2*/ 	.short	0x0018
        /*00c4*/ 	.byte	0x00, 0xf5, 0x21, 0x00


	//----- nvinfo : EIATTR_KPARAM_INFO
	.align		4
.L_37:
        /*00c8*/ 	.byte	0x04, 0x17
        /*00ca*/ 	.short	(.L_39 - .L_38)
.L_38:
        /*00cc*/ 	.word	0x00000000
        /*00d0*/ 	.short	0x0002
        /*00d2*/ 	.short	0x0010
        /*00d4*/ 	.byte	0x00, 0xf5, 0x21, 0x00


	//----- nvinfo : EIATTR_KPARAM_INFO
	.align		4
.L_39:
        /*00d8*/ 	.byte	0x04, 0x17
        /*00da*/ 	.short	(.L_41 - .L_40)
.L_40:
        /*00dc*/ 	.word	0x00000000
        /*00e0*/ 	.short	0x0001
        /*00e2*/ 	.short	0x0008
        /*00e4*/ 	.byte	0x00, 0xf5, 0x21, 0x00


	//----- nvinfo : EIATTR_KPARAM_INFO
	.align		4
.L_41:
        /*00e8*/ 	.byte	0x04, 0x17
        /*00ea*/ 	.short	(.L_43 - .L_42)
.L_42:
        /*00ec*/ 	.word	0x00000000
        /*00f0*/ 	.short	0x0000
        /*00f2*/ 	.short	0x0000
        /*00f4*/ 	.byte	0x00, 0xf5, 0x21, 0x00


	//----- nvinfo : EIATTR_SPARSE_MMA_MASK
	.align		4
.L_43:
        /*00f8*/ 	.byte	0x03, 0x50
        /*00fa*/ 	.short	0x0000


	//----- nvinfo : EIATTR_MAXREG_COUNT
	.align		4
        /*00fc*/ 	.byte	0x03, 0x1b
        /*00fe*/ 	.short	0x00ff


	//----- nvinfo : EIATTR_MERCURY_ISA_VERSION
	.align		4
        /*0100*/ 	.byte	0x03, 0x5f
        /*0102*/ 	.short	0x0101


	//----- nvinfo : EIATTR_COOP_GROUP_MASK_REGIDS
	.align		4
        /*0104*/ 	.byte	0x04, 0x29
        /*0106*/ 	.short	(.L_45 - .L_44)


	//   ....[0]....
.L_44:
        /*0108*/ 	.word	0xffffffff


	//----- nvinfo : EIATTR_COOP_GROUP_INSTR_OFFSETS
	.align		4
.L_45:
        /*010c*/ 	.byte	0x04, 0x28
        /*010e*/ 	.short	(.L_47 - .L_46)


	//   ....[0]....
.L_46:
        /*0110*/ 	.word	0x00000720


	//----- nvinfo : EIATTR_VRC_CTA_INIT_COUNT
	.align		4
.L_47:
        /*0114*/ 	.byte	0x02, 0x4a
	.zero		1
	.zero		1


	//----- nvinfo : EIATTR_EXIT_INSTR_OFFSETS
	.align		4
        /*0118*/ 	.byte	0x04, 0x1c
        /*011a*/ 	.short	(.L_49 - .L_48)


	//   ....[0]....
.L_48:
        /*011c*/ 	.word	0x000000d0


	//   ....[1]....
        /*0120*/ 	.word	0x00001500


	//----- nvinfo : EIATTR_CRS_STACK_SIZE
	.align		4
.L_49:
        /*0124*/ 	.byte	0x04, 0x1e
        /*0126*/ 	.short	(.L_51 - .L_50)
.L_50:
        /*0128*/ 	.word	0x00000000


	//----- nvinfo : EIATTR_CBANK_PARAM_SIZE
	.align		4
.L_51:
        /*012c*/ 	.byte	0x03, 0x19
        /*012e*/ 	.short	0x0058


	//----- nvinfo : EIATTR_PARAM_CBANK
	.align		4
        /*0130*/ 	.byte	0x04, 0x0a
        /*0132*/ 	.short	(.L_53 - .L_52)
	.align		4
.L_52:
        /*0134*/ 	.word	index@(.nv.constant0._Z24spmm_forward_cuda_kernelPfS_PiS0_S0_S0_S0_iiiiiiii)
        /*0138*/ 	.short	0x0380
        /*013a*/ 	.short	0x0058


	//----- nvinfo : EIATTR_SW_WAR
	.align		4
.L_53:
        /*013c*/ 	.byte	0x04, 0x36
        /*013e*/ 	.short	(.L_55 - .L_54)
.L_54:
        /*0140*/ 	.word	0x00000008
.L_55:


//--------------------- .nv.info._Z27spmm_forward_cuda_kernel_64PfS_PiS0_S0_S0_S0_iiiiii --------------------------
	.section	.nv.info._Z27spmm_forward_cuda_kernel_64PfS_PiS0_S0_S0_S0_iiiiii,"",@"SHT_CUDA_INFO"
	.sectionflags	@""
	.align	4


	//----- nvinfo : EIATTR_CUDA_API_VERSION
	.align		4
        /*0000*/ 	.byte	0x04, 0x37
        /*0002*/ 	.short	(.L_57 - .L_56)
.L_56:
        /*0004*/ 	.word	0x00000082


	//----- nvinfo : EIATTR_KPARAM_INFO
	.align		4
.L_57:
        /*0008*/ 	.byte	0x04, 0x17
        /*000a*/ 	.short	(.L_59 - .L_58)
.L_58:
        /*000c*/ 	.word	0x00000000
        /*0010*/ 	.short	0x000c
        /*0012*/ 	.short	0x004c
        /*0014*/ 	.byte	0x00, 0xf0, 0x11, 0x00


	//----- nvinfo : EIATTR_KPARAM_INFO
	.align		4
.L_59:
        /*0018*/ 	.byte	0x04, 0x17
        /*001a*/ 	.short	(.L_61 - .L_60)
.L_60:
        /*001c*/ 	.word	0x00000000
        /*0020*/ 	.short	0x000b
        /*0022*/ 	.short	0x0048
        /*0024*/ 	.byte	0x00, 0xf0, 0x11, 0x00


	//----- nvinfo : EIATTR_KPARAM_INFO
	.align		4
.L_61:
        /*0028*/ 	.byte	0x04, 0x17
        /*002a*/ 	.short	(.L_63 - .L_62)
.L_62:
        /*002c*/ 	.word	0x00000000
        /*0030*/ 	.short	0x000a
        /*0032*/ 	.short	0x0044
        /*0034*/ 	.byte	0x00, 0xf0, 0x11, 0x00


	//----- nvinfo : EIATTR_KPARAM_INFO
	.align		4
.L_63:
        /*0038*/ 	.byte	0x04, 0x17
        /*003a*/ 	.short	(.L_65 - .L_64)
.L_64:
        /*003c*/ 	.word	0x00000000
        /*0040*/ 	.short	0x0009
        /*0042*/ 	.short	0x0040
        /*0044*/ 	.byte	0x00, 0xf0, 0x11, 0x00


	//----- nvinfo : EIATTR_KPARAM_INFO
	.align		4
.L_65:
        /*0048*/ 	.byte	0x04, 0x17
        /*004a*/ 	.short	(.L_67 - .L_66)
.L_66:
        /*004c*/ 	.word	0x00000000
        /*0050*/ 	.short	0x0008
        /*0052*/ 	.short	0x003c
        /*0054*/ 	.byte	0x00, 0xf0, 0x11, 0x00


	//----- nvinfo : EIATTR_KPARAM_INFO
	.align		4
.L_67:
        /*0058*/ 	.byte	0x04, 0x17
        /*005a*/ 	.short	(.L_69 - .L_68)
.L_68:
        /*005c*/ 	.word	0x00000000
        /*0060*/ 	.short	0x0007
        /*0062*/ 	.short	0x0038
        /*0064*/ 	.byte	0x00, 0xf0, 0x11, 0x00


	//----- nvinfo : EIATTR_KPARAM_INFO
	.align		4
.L_69:
        /*0068*/ 	.byte	0x04, 0x17
        /*006a*/ 	.short	(.L_71 - .L_70)
.L_70:
        /*006c*/ 	.word	0x00000000
        /*0070*/ 	.short	0x0006
        /*0072*/ 	.short	0x0030
        /*0074*/ 	.byte	0x00, 0xf5, 0x21, 0x00


	//----- nvinfo : EIATTR_KPARAM_INFO
	.align		4
.L_71:
        /*0078*/ 	.byte	0x04, 0x17
        /*007a*/ 	.short	(.L_73 - .L_72)
.L_72:
        /*007c*/ 	.word	0x00000000
        /*0080*/ 	.short	0x0005
        /*0082*/ 	.short	0x0028
        /*0084*/ 	.byte	0x00, 0xf5, 0x21, 0x00


	//----- nvinfo : EIATTR_KPARAM_INFO
	.align		4
.L_73:
        /*0088*/ 	.byte	0x04, 0x17
        /*008a*/ 	.short	(.L_75 - .L_74)
.L_74:
        /*008c*/ 	.word	0x00000000
        /*0090*/ 	.short	0x0004
        /*0092*/ 	.short	0x0020
        /*0094*/ 	.byte	0x00, 0xf5, 0x21, 0x00


	//----- nvinfo : EIATTR_KPARAM_INFO
	.align		4
.L_75:
        /*0098*/ 	.byte	0x04, 0x17
        /*009a*/ 	.short	(.L_77 - .L_76)
.L_76:
        /*009c*/ 	.word	0x00000000
        /*00a0*/ 	.short	0x0003
        /*00a2*/ 	.short	0x0018
        /*00a4*/ 	.byte	0x00, 0xf5, 0x21, 0x00


	//----- nvinfo : EIATTR_KPARAM_INFO
	.align		4
.L_77:
        /*00a8*/ 	.byte	0x04, 0x17
        /*00aa*/ 	.short	(.L_79 - .L_78)
.L_78:
        /*00ac*/ 	.word	0x00000000
        /*00b0*/ 	.short	0x0002
        /*00b2*/ 	.short	0x0010
        /*00b4*/ 	.byte	0x00, 0xf5, 0x21, 0x00


	//----- nvinfo : EIATTR_KPARAM_INFO
	.align		4
.L_79:
        /*00b8*/ 	.byte	0x04, 0x17
        /*00ba*/ 	.short	(.L_81 - .L_80)
.L_80:
        /*00bc*/ 	.word	0x00000000
        /*00c0*/ 	.short	0x0001
        /*00c2*/ 	.short	0x0008
        /*00c4*/ 	.byte	0x00, 0xf5, 0x21, 0x00


	//----- nvinfo : EIATTR_KPARAM_INFO
	.align		4
.L_81:
        /*00c8*/ 	.byte	0x04, 0x17
        /*00ca*/ 	.short	(.L_83 - .L_82)
.L_82:
        /*00cc*/ 	.word	0x00000000
        /*00d0*/ 	.short	0x0000
        /*00d2*/ 	.short	0x0000
        /*00d4*/ 	.byte	0x00, 0xf5, 0x21, 0x00


	//----- nvinfo : EIATTR_SPARSE_MMA_MASK
	.align		4
.L_83:
        /*00d8*/ 	.byte	0x03, 0x50
        /*00da*/ 	.short	0x0000


	//----- nvinfo : EIATTR_MAXREG_COUNT
	.align		4
        /*00dc*/ 	.byte	0x03, 0x1b
        /*00de*/ 	.short	0x00ff


	//----- nvinfo : EIATTR_MERCURY_ISA_VERSION
	.align		4
        /*00e0*/ 	.byte	0x03, 0x5f
        /*00e2*/ 	.short	0x0101


	//----- nvinfo : EIATTR_COOP_GROUP_MASK_REGIDS
	.align		4
        /*00e4*/ 	.byte	0x04, 0x29
        /*00e6*/ 	.short	(.L_85 - .L_84)


	//   ....[0]....
.L_84:
        /*00e8*/ 	.word	0xffffffff


	//----- nvinfo : EIATTR_COOP_GROUP_INSTR_OFFSETS
	.align		4
.L_85:
        /*00ec*/ 	.byte	0x04, 0x28
        /*00ee*/ 	.short	(.L_87 - .L_86)


	//   ....[0]....
.L_86:
        /*00f0*/ 	.word	0x00000550


	//----- nvinfo : EIATTR_VRC_CTA_INIT_COUNT
	.align		4
.L_87:
        /*00f4*/ 	.byte	0x02, 0x4a
	.zero		1
	.zero		1


	//----- nvinfo : EIATTR_EXIT_INSTR_OFFSETS
	.align		4
        /*00f8*/ 	.byte	0x04, 0x1c
        /*00fa*/ 	.short	(.L_89 - .L_88)


	//   ....[0]....
.L_88:
        /*00fc*/ 	.word	0x000000a0


	//   ....[1]....
        /*0100*/ 	.word	0x00001110


	//   ....[2]....
        /*0104*/ 	.word	0x00001250


	//----- nvinfo : EIATTR_CRS_STACK_SIZE
	.align		4
.L_89:
        /*0108*/ 	.byte	0x04, 0x1e
        /*010a*/ 	.short	(.L_91 - .L_90)
.L_90:
        /*010c*/ 	.word	0x00000000


	//----- nvinfo : EIATTR_CBANK_PARAM_SIZE
	.align		4
.L_91:
        /*0110*/ 	.byte	0x03, 0x19
        /*0112*/ 	.short	0x0050


	//----- nvinfo : EIATTR_PARAM_CBANK
	.align		4
        /*0114*/ 	.byte	0x04, 0x0a
        /*0116*/ 	.short	(.L_93 - .L_92)
	.align		4
.L_92:
        /*0118*/ 	.word	index@(.nv.constant0._Z27spmm_forward_cuda_kernel_64PfS_PiS0_S0_S0_S0_iiiiii)
        /*011c*/ 	.short	0x0380
        /*011e*/ 	.short	0x0050


	//----- nvinfo : EIATTR_SW_WAR
	.align		4
.L_93:
        /*0120*/ 	.byte	0x04, 0x36
        /*0122*/ 	.short	(.L_95 - .L_94)
.L_94:
        /*0124*/ 	.word	0x00000008
.L_95:


//--------------------- .nv.callgraph             --------------------------
	.section	.nv.callgraph,"",@"SHT_CUDA_CALLGRAPH"
	.align	4
	.sectionentsize	8
	.align		4
        /*0000*/ 	.word	0x00000000
	.align		4
        /*0004*/ 	.word	0xffffffff
	.align		4
        /*0008*/ 	.word	0x00000000
	.align		4
        /*000c*/ 	.word	0xfffffffe
	.align		4
        /*0010*/ 	.word	0x00000000
	.align		4
        /*0014*/ 	.word	0xfffffffd
	.align		4
        /*0018*/ 	.word	0x00000000
	.align		4
        /*001c*/ 	.word	0xfffffffc


//--------------------- .text._Z24spmm_forward_cuda_kernelPfS_PiS0_S0_S0_S0_iiiiiiii --------------------------
	.section	.text._Z24spmm_forward_cuda_kernelPfS_PiS0_S0_S0_S0_iiiiiiii,"ax",@progbits
	.align	128
        .global         _Z24spmm_forward_cuda_kernelPfS_PiS0_S0_S0_S0_iiiiiiii
        .type           _Z24spmm_forward_cuda_kernelPfS_PiS0_S0_S0_S0_iiiiiiii,@function
        .size           _Z24spmm_forward_cuda_kernelPfS_PiS0_S0_S0_S0_iiiiiiii,(.L_x_40 - _Z24spmm_forward_cuda_kernelPfS_PiS0_S0_S0_S0_iiiiiiii)
        .other          _Z24spmm_forward_cuda_kernelPfS_PiS0_S0_S0_S0_iiiiiiii,@"STO_CUDA_ENTRY STV_DEFAULT"
_Z24spmm_forward_cuda_kernelPfS_PiS0_S0_S0_S0_iiiiiiii:
.text._Z24spmm_forward_cuda_kernelPfS_PiS0_S0_S0_S0_iiiiiiii:
[----:B------:R-:W-:Y:S01]  /*0000*/  LDC R1, c[0x0][0x37c] ;  /* 0x0000df00ff017b82 */ /* 0x000fe20000000800 */
[----:B------:R-:W0:Y:S07]  /*0010*/  S2R R7, SR_TID.X ;  /* 0x0000000000077919 */ /* 0x000e2e0000002100 */
[----:B------:R-:W1:Y:S01]  /*0020*/  S2UR UR4, SR_CTAID.X ;  /* 0x00000000000479c3 */ /* 0x000e620000002500 */
[----:B------:R-:W2:Y:S01]  /*0030*/  LDCU UR5, c[0x0][0x3d0] ;  /* 0x00007a00ff0577ac */ /* 0x000ea20008000800 */
[----:B------:R-:W3:Y:S06]  /*0040*/  LDCU UR6, c[0x0][0x3c0] ;  /* 0x00007800ff0677ac */ /* 0x000eec0008000800 */
[----:B------:R-:W1:Y:S01]  /*0050*/  LDC R0, c[0x0][0x360] ;  /* 0x0000d800ff007b82 */ /* 0x000e620000000800 */
[----:B0-----:R-:W-:Y:S01]  /*0060*/  LOP3.LUT R5, R7, 0x1f, RZ, 0xc0, !PT ;  /* 0x0000001f07057812 */ /* 0x001fe200078ec0ff */
[----:B-1----:R-:W-:-:S03]  /*0070*/  IMAD R0, R0, UR4, R7 ;  /* 0x0000000400007c24 */ /* 0x002fc6000f8e0207 */
[----:B--2---:R-:W-:Y:S02]  /*0080*/  ISETP.GE.AND P0, PT, R5, UR5, PT ;  /* 0x0000000505007c0c */ /* 0x004fe4000bf06270 */
[----:B------:R-:W-:-:S04]  /*0090*/  SHF.R.S32.HI R3, RZ, 0x1f, R0 ;  /* 0x0000001fff037819 */ /* 0x000fc80000011400 */
[----:B------:R-:W-:-:S04]  /*00a0*/  LEA.HI R3, R3, R0, RZ, 0x5 ;  /* 0x0000000003037211 */ /* 0x000fc800078f28ff */
[----:B------:R-:W-:-:S04]  /*00b0*/  SHF.R.S32.HI R3, RZ, 0x5, R3 ;  /* 0x00000005ff037819 */ /* 0x000fc80000011403 */
[----:B---3--:R-:W-:-:S13]  /*00c0*/  ISETP.GE.OR P0, PT, R3, UR6, P0 ;  /* 0x0000000603007c0c */ /* 0x008fda0008706670 */
[----:B------:R-:W-:Y:S05]  /*00d0*/  @P0 EXIT ;  /* 0x000000000000094d */ /* 0x000fea0003800000 */
[----:B------:R-:W0:Y:S01]  /*00e0*/  LDC R2, c[0x0][0x3bc] ;  /* 0x0000ef00ff027b82 */ /* 0x000e220000000800 */
[----:B------:R-:W1:Y:S01]  /*00f0*/  LDCU UR4, c[0x0][0x3d4] ;  /* 0x00007a80ff0477ac */ /* 0x000e620008000800 */
[----:B------:R-:W2:Y:S06]  /*0100*/  LDCU.64 UR6, c[0x0][0x358] ;  /* 0x00006b00ff0677ac */ /* 0x000eac0008000a00 */
[----:B------:R-:W3:Y:S01]  /*0110*/  LDC.64 R14, c[0x0][0x3a8] ;  /* 0x0000ea00ff0e7b82 */ /* 0x000ee20000000a00 */
[----:B------:R-:W4:Y:S01]  /*0120*/  LDCU UR5, c[0x0][0x3c4] ;  /* 0x00007880ff0577ac */ /* 0x000f220008000800 */
[----:B0-----:R-:W-:-:S04]  /*0130*/  IABS R11, R2 ;  /* 0x00000002000b7213 */ /* 0x001fc80000000000 */
[----:B------:R-:W0:Y:S08]  /*0140*/  I2F.RP R0, R11 ;  /* 0x0000000b00007306 */ /* 0x000e300000209400 */
[----:B0-----:R-:W0:Y:S02]  /*0150*/  MUFU.RCP R0, R0 ;  /* 0x0000000000007308 */ /* 0x001e240000001000 */
[----:B0-----:R-:W-:-:S06]  /*0160*/  IADD3 R8, PT, PT, R0, 0xffffffe, RZ ;  /* 0x0ffffffe00087810 */ /* 0x001fcc0007ffe0ff */
[----:B------:R0:W5:Y:S02]  /*0170*/  F2I.FTZ.U32.TRUNC.NTZ R9, R8 ;  /* 0x0000000800097305 */ /* 0x000164000021f000 */
[----:B0-----:R-:W-:Y:S01]  /*0180*/  HFMA2 R8, -RZ, RZ, 0, 0 ;  /* 0x00000000ff087431 */ /* 0x001fe200000001ff */
[----:B-----5:R-:W-:-:S05]  /*0190*/  IADD3 R4, PT, PT, RZ, -R9, RZ ;  /* 0x80000009ff047210 */ /* 0x020fca0007ffe0ff */
[----:B------:R-:W-:Y:S01]  /*01a0*/  IMAD R13, R4, R11, RZ ;  /* 0x0000000b040d7224 */ /* 0x000fe200078e02ff */
[----:B------:R-:W-:-:S03]  /*01b0*/  IABS R4, R5 ;  /* 0x0000000500047213 */ /* 0x000fc60000000000 */
[----:B------:R-:W-:Y:S02]  /*01c0*/  IMAD.HI.U32 R9, R9, R13, R8 ;  /* 0x0000000d09097227 */ /* 0x000fe400078e0008 */
[----:B------:R-:W0:Y:S04]  /*01d0*/  LDC.64 R12, c[0x0][0x3a0] ;  /* 0x0000e800ff0c7b82 */ /* 0x000e280000000a00 */
[----:B------:R-:W-:-:S05]  /*01e0*/  IMAD.HI.U32 R9, R9, R4, RZ ;  /* 0x0000000409097227 */ /* 0x000fca00078e00ff */
[----:B------:R-:W-:-:S05]  /*01f0*/  IADD3 R0, PT, PT, -R9, RZ, RZ ;  /* 0x000000ff09007210 */ /* 0x000fca0007ffe1ff */
[----:B------:R-:W-:-:S05]  /*0200*/  IMAD R0, R11, R0, R4 ;  /* 0x000000000b007224 */ /* 0x000fca00078e0204 */
[----:B------:R-:W-:-:S13]  /*0210*/  ISETP.GT.U32.AND P2, PT, R11, R0, PT ;  /* 0x000000000b00720c */ /* 0x000fda0003f44070 */
[-C--:B------:R-:W-:Y:S02]  /*0220*/  @!P2 IADD3 R0, PT, PT, R0, -R11.reuse, RZ ;  /* 0x8000000b0000a210 */ /* 0x080fe40007ffe0ff */
[----:B------:R-:W-:Y:S02]  /*0230*/  @!P2 IADD3 R9, PT, PT, R9, 0x1, RZ ;  /* 0x000000010909a810 */ /* 0x000fe40007ffe0ff */
[----:B------:R-:W-:Y:S02]  /*0240*/  ISETP.GE.U32.AND P0, PT, R0, R11, PT ;  /* 0x0000000b0000720c */ /* 0x000fe40003f06070 */
[C---:B------:R-:W-:Y:S01]  /*0250*/  LOP3.LUT R0, R2.reuse, 0x1f, R7, 0x78, !PT ;  /* 0x0000001f02007812 */ /* 0x040fe200078e7807 */
[----:B------:R-:W5:Y:S01]  /*0260*/  LDC.64 R10, c[0x0][0x3b0] ;  /* 0x0000ec00ff0a7b82 */ /* 0x000f620000000a00 */
[----:B------:R-:W-:Y:S02]  /*0270*/  ISETP.NE.AND P2, PT, R2, RZ, PT ;  /* 0x000000ff0200720c */ /* 0x000fe40003f45270 */
[----:B------:R-:W-:-:S07]  /*0280*/  ISETP.GE.AND P1, PT, R0, RZ, PT ;  /* 0x000000ff0000720c */ /* 0x000fce0003f26270 */
[----:B------:R-:W-:-:S04]  /*0290*/  @P0 IADD3 R9, PT, PT, R9, 0x1, RZ ;  /* 0x0000000109090810 */ /* 0x000fc80007ffe0ff */
[----:B------:R-:W-:-:S04]  /*02a0*/  MOV R0, R9 ;  /* 0x0000000900007202 */ /* 0x000fc80000000f00 */
[----:B------:R-:W-:Y:S02]  /*02b0*/  @!P1 IADD3 R0, PT, PT, -R0, RZ, RZ ;  /* 0x000000ff00009210 */ /* 0x000fe40007ffe1ff */
[----:B------:R-:W-:-:S05]  /*02c0*/  @!P2 LOP3.LUT R0, RZ, R2, RZ, 0x33, !PT ;  /* 0x00000002ff00a212 */ /* 0x000fca00078e33ff */
[----:B-1----:R-:W-:-:S04]  /*02d0*/  IMAD R9, R3, UR4, R0 ;  /* 0x0000000403097c24 */ /* 0x002fc8000f8e0200 */
[----:B-----5:R-:W-:-:S05]  /*02e0*/  IMAD.WIDE R10, R9, 0x4, R10 ;  /* 0x00000004090a7825 */ /* 0x020fca00078e020a */
[----:B--2---:R-:W0:Y:S01]  /*02f0*/  LDG.E R3, desc[UR6][R10.64] ;  /* 0x000000060a037981 */ /* 0x004e22000c1e1900 */
[----:B---3--:R-:W-:-:S05]  /*0300*/  IMAD.WIDE R14, R9, 0x4, R14 ;  /* 0x00000004090e7825 */ /* 0x008fca00078e020e */
[----:B------:R-:W2:Y:S04]  /*0310*/  LDG.E R8, desc[UR6][R14.64] ;  /* 0x000000060e087981 */ /* 0x000ea8000c1e1900 */
[----:B------:R-:W3:Y:S01]  /*0320*/  LDG.E R9, desc[UR6][R14.64+0x4] ;  /* 0x000004060e097981 */ /* 0x000ee2000c1e1900 */
[----:B------:R-:W-:-:S05]  /*0330*/  IADD3 R4, PT, PT, -R0, RZ, RZ ;  /* 0x000000ff00047210 */ /* 0x000fca0007ffe1ff */
[----:B------:R-:W-:Y:S02]  /*0340*/  IMAD R5, R2, R4, R5 ;  /* 0x0000000402057224 */ /* 0x000fe400078e0205 */
[----:B0-----:R-:W-:-:S06]  /*0350*/  IMAD.WIDE R16, R3, 0x4, R12 ;  /* 0x0000000403107825 */ /* 0x001fcc00078e020c */
[----:B------:R-:W5:Y:S01]  /*0360*/  LDG.E R16, desc[UR6][R16.64] ;  /* 0x0000000610107981 */ /* 0x000f62000c1e1900 */
[----:B--2---:R-:W-:Y:S01]  /*0370*/  IADD3 R11, PT, PT, R5, R8, RZ ;  /* 0x00000008050b7210 */ /* 0x004fe20007ffe0ff */
[----:B------:R-:W-:Y:S01]  /*0380*/  BSSY.RECONVERGENT B0, `(.L_x_0) ;  /* 0x0000038000007945 */ /* 0x000fe20003800200 */
[----:B------:R-:W-:Y:S02]  /*0390*/  SHF.R.U32.HI R7, RZ, 0x5, R7 ;  /* 0x00000005ff077819 */ /* 0x000fe40000011607 */
[----:B---3--:R-:W-:-:S03]  /*03a0*/  ISETP.GE.AND P0, PT, R11, R9, PT ;  /* 0x000000090b00720c */ /* 0x008fc60003f06270 */
[----:B------:R-:W-:-:S04]  /*03b0*/  IMAD R4, R7, UR4, R0 ;  /* 0x0000000407047c24 */ /* 0x000fc8000f8e0200 */
[----:B----4-:R-:W-:Y:S01]  /*03c0*/  IMAD R4, R4, UR5, RZ ;  /* 0x0000000504047c24 */ /* 0x010fe2000f8e02ff */
[----:B-----5:R-:W-:-:S05]  /*03d0*/  I2FP.F32.S32 R0, R16 ;  /* 0x0000001000007245 */ /* 0x020fca0000201400 */
[----:B------:R-:W-:Y:S05]  /*03e0*/  @P0 BRA `(.L_x_1) ;  /* 0x0000000000c40947 */ /* 0x000fea0003800000 */
[----:B------:R-:W-:Y:S01]  /*03f0*/  LOP3.LUT R7, RZ, R8, RZ, 0x33, !PT ;  /* 0x00000008ff077212 */ /* 0x000fe200078e33ff */
[----:B------:R-:W-:Y:S01]  /*0400*/  BSSY.RECONVERGENT B1, `(.L_x_2) ;  /* 0x0000018000017945 */ /* 0x000fe20003800200 */
[----:B------:R-:W-:-:S04]  /*0410*/  VIADDMNMX R6, R11, 0x20, R9, !PT ;  /* 0x000000200b067846 */ /* 0x000fc80007800109 */
[----:B------:R-:W-:-:S04]  /*0420*/  IADD3 R10, PT, PT, -R5, R6, R7 ;  /* 0x00000006050a7210 */ /* 0x000fc80007ffe107 */
[C---:B------:R-:W-:Y:S02]  /*0430*/  LOP3.LUT R6, R10.reuse, 0x60, RZ, 0xc0, !PT ;  /* 0x000000600a067812 */ /* 0x040fe400078ec0ff */
[----:B------:R-:W-:Y:S02]  /*0440*/  ISETP.GE.U32.AND P1, PT, R10, 0x60, PT ;  /* 0x000000600a00780c */ /* 0x000fe40003f26070 */
[----:B------:R-:W-:-:S13]  /*0450*/  ISETP.NE.AND P0, PT, R6, 0x60, PT ;  /* 0x000000600600780c */ /* 0x000fda0003f05270 */
[----:B------:R-:W-:Y:S05]  /*0460*/  @!P0 BRA `(.L_x_3) ;  /* 0x0000000000448947 */ /* 0x000fea0003800000 */
[----:B------:R-:W0:Y:S01]  /*0470*/  S2UR UR5, SR_CgaCtaId ;  /* 0x00000000000579c3 */ /* 0x000e220000008800 */
[----:B------:R-:W-:Y:S01]  /*0480*/  LEA.HI R10, R10, 0x1, RZ, 0x1b ;  /* 0x000000010a0a7811 */ /* 0x000fe200078fd8ff */
[----:B------:R-:W-:-:S03]  /*0490*/  UMOV UR4, 0x400 ;  /* 0x0000040000047882 */ /* 0x000fc60000000000 */
[----:B------:R-:W-:Y:S02]  /*04a0*/  LOP3.LUT R14, R10, 0x3, RZ, 0xc0, !PT ;  /* 0x000000030a0e7812 */ /* 0x000fe400078ec0ff */
[----:B------:R-:W-:Y:S01]  /*04b0*/  IADD3 R10, PT, PT, R5, R4, RZ ;  /* 0x00000004050a7210 */ /* 0x000fe20007ffe0ff */
[----:B------:R-:W1:Y:S01]  /*04c0*/  LDC.64 R6, c[0x0][0x398] ;  /* 0x0000e600ff067b82 */ /* 0x000e620000000a00 */
[----:B------:R-:W-:Y:S01]  /*04d0*/  IADD3 R16, PT, PT, -R14, RZ, RZ ;  /* 0x000000ff0e107210 */ /* 0x000fe20007ffe1ff */
[----:B0-----:R-:W-:-:S06]  /*04e0*/  ULEA UR4, UR5, UR4, 0x18 ;  /* 0x0000000405047291 */ /* 0x001fcc000f8ec0ff */
[----:B------:R-:W-:-:S07]  /*04f0*/  LEA R10, R10, UR4, 0x2 ;  /* 0x000000040a0a7c11 */ /* 0x000fce000f8e10ff */
.L_x_4:
[----:B-1----:R-:W-:-:S06]  /*0500*/  IMAD.WIDE R14, R11, 0x4, R6 ;  /* 0x000000040b0e7825 */ /* 0x002fcc00078e0206 */
[----:B------:R-:W2:Y:S01]  /*0510*/  LDG.E R15, desc[UR6][R14.64] ;  /* 0x000000060e0f7981 */ /* 0x000ea2000c1e1900 */
[----:B------:R-:W-:Y:S02]  /*0520*/  IADD3 R16, PT, PT, R16, 0x1, RZ ;  /* 0x0000000110107810 */ /* 0x000fe40007ffe0ff */
[----:B------:R-:W-:Y:S02]  /*0530*/  IADD3 R11, PT, PT, R11, 0x20, RZ ;  /* 0x000000200b0b7810 */ /* 0x000fe40007ffe0ff */
[----:B------:R-:W-:Y:S01]  /*0540*/  ISETP.NE.AND P0, PT, R16, RZ, PT ;  /* 0x000000ff1000720c */ /* 0x000fe20003f05270 */
[----:B--2---:R0:W-:Y:S02]  /*0550*/  STS [R10], R15 ;  /* 0x0000000f0a007388 */ /* 0x0041e40000000800 */
[----:B0-----:R-:W-:-:S10]  /*0560*/  IADD3 R10, PT, PT, R10, 0x80, RZ ;  /* 0x000000800a0a7810 */ /* 0x001fd40007ffe0ff */
[----:B------:R-:W-:Y:S05]  /*0570*/  @P0 BRA `(.L_x_4) ;  /* 0xfffffffc00e00947 */ /* 0x000fea000383ffff */
.L_x_3:
[----:B------:R-:W-:Y:S05]  /*0580*/  BSYNC.RECONVERGENT B1 ;  /* 0x0000000000017941 */ /* 0x000fea0003800200 */
.L_x_2:
[----:B------:R-:W-:Y:S05]  /*0590*/  @!P1 BRA `(.L_x_1) ;  /* 0x0000000000589947 */ /* 0x000fea0003800000 */
[----:B------:R-:W0:Y:S01]  /*05a0*/  S2UR UR5, SR_CgaCtaId ;  /* 0x00000000000579c3 */ /* 0x000e220000008800 */
[----:B------:R-:W-:Y:S01]  /*05b0*/  UMOV UR4, 0x400 ;  /* 0x0000040000047882 */ /* 0x000fe20000000000 */
[----:B------:R-:W-:-:S06]  /*05c0*/  IADD3 R7, PT, PT, -R8, R11, R4 ;  /* 0x0000000b08077210 */ /* 0x000fcc0007ffe104 */
[----:B------:R-:W1:Y:S01]  /*05d0*/  LDC.64 R14, c[0x0][0x398] ;  /* 0x0000e600ff0e7b82 */ /* 0x000e620000000a00 */
[----:B0-----:R-:W-:-:S06]  /*05e0*/  ULEA UR4, UR5, UR4, 0x18 ;  /* 0x0000000405047291 */ /* 0x001fcc000f8ec0ff */
[----:B------:R-:W-:Y:S02]  /*05f0*/  LEA R10, R7, UR4, 0x2 ;  /* 0x00000004070a7c11 */ /* 0x000fe4000f8e10ff */
[----:B-1----:R-:W-:Y:S02]  /*0600*/  IADD3 R6, P0, PT, R14, 0x100, RZ ;  /* 0x000001000e067810 */ /* 0x002fe40007f1e0ff */
[----:B------:R-:W-:Y:S02]  /*0610*/  IADD3 R10, PT, PT, R10, 0x100, RZ ;  /* 0x000001000a0a7810 */ /* 0x000fe40007ffe0ff */
[----:B------:R-:W-:-:S09]  /*0620*/  IADD3.X R7, PT, PT, RZ, R15, RZ, P0, !PT ;  /* 0x0000000fff077210 */ /* 0x000fd200007fe4ff */
.L_x_5:
[----:B------:R-:W-:-:S05]  /*0630*/  IMAD.WIDE R14, R11, 0x4, R6 ;  /* 0x000000040b0e7825 */ /* 0x000fca00078e0206 */
[----:B------:R-:W2:Y:S04]  /*0640*/  LDG.E R17, desc[UR6][R14.64+-0x100] ;  /* 0xffff00060e117981 */ /* 0x000ea8000c1e1900 */
[----:B------:R-:W3:Y:S04]  /*0650*/  LDG.E R19, desc[UR6][R14.64+-0x80] ;  /* 0xffff80060e137981 */ /* 0x000ee8000c1e1900 */
[----:B------:R-:W4:Y:S04]  /*0660*/  LDG.E R21, desc[UR6][R14.64] ;  /* 0x000000060e157981 */ /* 0x000f28000c1e1900 */
[----:B------:R-:W5:Y:S01]  /*0670*/  LDG.E R23, desc[UR6][R14.64+0x80] ;  /* 0x000080060e177981 */ /* 0x000f62000c1e1900 */
[----:B------:R-:W-:-:S04]  /*0680*/  IADD3 R11, PT, PT, R11, 0x80, RZ ;  /* 0x000000800b0b7810 */ /* 0x000fc80007ffe0ff */
[----:B------:R-:W-:Y:S01]  /*0690*/  ISETP.GE.AND P0, PT, R11, R9, PT ;  /* 0x000000090b00720c */ /* 0x000fe20003f06270 */
[----:B--2---:R-:W-:Y:S04]  /*06a0*/  STS [R10+-0x100], R17 ;  /* 0xffff00110a007388 */ /* 0x004fe80000000800 */
[----:B---3--:R-:W-:Y:S04]  /*06b0*/  STS [R10+-0x80], R19 ;  /* 0xffff80130a007388 */ /* 0x008fe80000000800 */
[----:B----4-:R-:W-:Y:S04]  /*06c0*/  STS [R10], R21 ;  /* 0x000000150a007388 */ /* 0x010fe80000000800 */
[----:B-----5:R0:W-:Y:S02]  /*06d0*/  STS [R10+0x80], R23 ;  /* 0x000080170a007388 */ /* 0x0201e40000000800 */
[----:B0-----:R-:W-:Y:S01]  /*06e0*/  IADD3 R10, PT, PT, R10, 0x200, RZ ;  /* 0x000002000a0a7810 */ /* 0x001fe20007ffe0ff */
[----:B------:R-:W-:Y:S06]  /*06f0*/  @!P0 BRA `(.L_x_5) ;  /* 0xfffffffc00cc8947 */ /* 0x000fec000383ffff */
.L_x_1:
[----:B------:R-:W-:Y:S05]  /*0700*/  BSYNC.RECONVERGENT B0 ;  /* 0x0000000000007941 */ /* 0x000fea0003800200 */
.L_x_0:
[----:B------:R-:W-:Y:S01]  /*0710*/  IADD3 R6, PT, PT, -R8, R9, RZ ;  /* 0x0000000908067210 */ /* 0x000fe20007ffe1ff */
[----:B------:R-:W-:-:S03]  /*0720*/  NOP ;  /* 0x0000000000007918 */ /* 0x000fc60000000000 */
[----:B------:R-:W-:Y:S01]  /*0730*/  ISETP.GE.AND P0, PT, R6, 0x1, PT ;  /* 0x000000010600780c */ /* 0x000fe20003f06270 */
[----:B------:R-:W-:Y:S01]  /*0740*/  BSSY.RECONVERGENT B0, `(.L_x_6) ;  /* 0x00000d2000007945 */ /* 0x000fe20003800200 */
[----:B------:R-:W-:-:S11]  /*0750*/  HFMA2 R22, -RZ, RZ, 0, 0 ;  /* 0x00000000ff167431 */ /* 0x000fd600000001ff */
[----:B------:R-:W-:Y:S05]  /*0760*/  @!P0 BRA `(.L_x_7) ;  /* 0x0000000c003c8947 */ /* 0x000fea0003800000 */
[----:B------:R-:W-:Y:S01]  /*0770*/  IADD3 R8, PT, PT, R8, -R9, RZ ;  /* 0x8000000908087210 */ /* 0x000fe20007ffe0ff */
[----:B------:R-:W-:Y:S01]  /*0780*/  BSSY.RECONVERGENT B1, `(.L_x_8) ;  /* 0x0000064000017945 */ /* 0x000fe20003800200 */
[----:B------:R-:W-:Y:S02]  /*0790*/  LOP3.LUT R7, R6, 0x7, RZ, 0xc0, !PT ;  /* 0x0000000706077812 */ /* 0x000fe400078ec0ff */
[----:B------:R-:W-:Y:S02]  /*07a0*/  ISETP.GT.U32.AND P0, PT, R8, -0x8, PT ;  /* 0xfffffff80800780c */ /* 0x000fe40003f04070 */
[----:B------:R-:W-:Y:S02]  /*07b0*/  ISETP.NE.AND P1, PT, R7, RZ, PT ;  /* 0x000000ff0700720c */ /* 0x000fe40003f25270 */
[----:B------:R-:W-:Y:S02]  /*07c0*/  MOV R22, RZ ;  /* 0x000000ff00167202 */ /* 0x000fe40000000f00 */
[----:B------:R-:W-:-:S07]  /*07d0*/  MOV R9, RZ ;  /* 0x000000ff00097202 */ /* 0x000fce0000000f00 */
[----:B------:R-:W-:Y:S05]  /*07e0*/  @P0 BRA `(.L_x_9) ;  /* 0x0000000400740947 */ /* 0x000fea0003800000 */
[----:B------:R-:W0:Y:S01]  /*07f0*/  S2UR UR5, SR_CgaCtaId ;  /* 0x00000000000579c3 */ /* 0x000e220000008800 */
[----:B------:R-:W-:Y:S01]  /*0800*/  UMOV UR4, 0x400 ;  /* 0x0000040000047882 */ /* 0x000fe20000000000 */
[----:B------:R-:W-:Y:S02]  /*0810*/  LOP3.LUT R9, R6, 0x7ffffff8, RZ, 0xc0, !PT ;  /* 0x7ffffff806097812 */ /* 0x000fe400078ec0ff */
[----:B------:R-:W-:Y:S02]  /*0820*/  MOV R22, RZ ;  /* 0x000000ff00167202 */ /* 0x000fe40000000f00 */
[----:B------:R-:W-:Y:S02]  /*0830*/  IADD3 R10, PT, PT, -R9, RZ, RZ ;  /* 0x000000ff090a7210 */ /* 0x000fe40007ffe1ff */
[----:B------:R-:W1:Y:S01]  /*0840*/  LDC.64 R14, c[0x0][0x388] ;  /* 0x0000e200ff0e7b82 */ /* 0x000e620000000a00 */
[----:B0-----:R-:W-:-:S06]  /*0850*/  ULEA UR4, UR5, UR4, 0x18 ;  /* 0x0000000405047291 */ /* 0x001fcc000f8ec0ff */
[----:B------:R-:W-:-:S04]  /*0860*/  LEA R8, R4, UR4, 0x2 ;  /* 0x0000000404087c11 */ /* 0x000fc8000f8e10ff */
[----:B------:R-:W-:-:S07]  /*0870*/  IADD3 R8, PT, PT, R8, 0x10, RZ ;  /* 0x0000001008087810 */ /* 0x000fce0007ffe0ff */
.L_x_10:
[----:B------:R-:W0:Y:S04]  /*0880*/  LDS R17, [R8+-0x10] ;  /* 0xfffff00008117984 */ /* 0x000e280000000800 */
[----:B------:R-:W2:Y:S04]  /*0890*/  LDS R25, [R8+-0xc] ;  /* 0xfffff40008197984 */ /* 0x000ea80000000800 */
[----:B------:R-:W3:Y:S04]  /*08a0*/  LDS R23, [R8+-0x8] ;  /* 0xfffff80008177984 */ /* 0x000ee80000000800 */
[----:B------:R-:W-:Y:S04]  /*08b0*/  LDS R28, [R8] ;  /* 0x00000000081c7984 */ /* 0x000fe80000000800 */
[----:B------:R-:W-:Y:S01]  /*08c0*/  LDS R29, [R8+0x4] ;  /* 0x00000400081d7984 */ /* 0x000fe20000000800 */
[----:B0-----:R-:W-:-:S04]  /*08d0*/  IMAD.WIDE R26, R17, 0x4, R12 ;  /* 0x00000004111a7825 */ /* 0x001fc800078e020c */
[----:B------:R-:W-:Y:S01]  /*08e0*/  IMAD R21, R17, R2, R5 ;  /* 0x0000000211157224 */ /* 0x000fe200078e0205 */
[----:B------:R0:W4:Y:S01]  /*08f0*/  LDG.E R11, desc[UR6][R26.64] ;  /* 0x000000061a0b7981 */ /* 0x000122000c1e1900 */
[----:B--2---:R-:W-:-:S04]  /*0900*/  IMAD.WIDE R16, R25, 0x4, R12 ;  /* 0x0000000419107825 */ /* 0x004fc800078e020c */
[----:B-1----:R-:W-:Y:S02]  /*0910*/  IMAD.WIDE R20, R21, 0x4, R14 ;  /* 0x0000000415147825 */ /* 0x002fe400078e020e */
[----:B------:R-:W2:Y:S02]  /*0920*/  LDG.E R16, desc[UR6][R16.64] ;  /* 0x0000000610107981 */ /* 0x000ea4000c1e1900 */
[----:B---3--:R-:W-:Y:S02]  /*0930*/  IMAD.WIDE R18, R23, 0x4, R12 ;  /* 0x0000000417127825 */ /* 0x008fe400078e020c */
[----:B------:R1:W3:Y:S02]  /*0940*/  LDG.E R20, desc[UR6][R20.64] ;  /* 0x0000000614147981 */ /* 0x0002e4000c1e1900 */
[-CC-:B------:R-:W-:Y:S02]  /*0950*/  IMAD R25, R25, R2.reuse, R5.reuse ;  /* 0x0000000219197224 */ /* 0x180fe400078e0205 */
[----:B------:R-:W-:Y:S01]  /*0960*/  IMAD R23, R23, R2, R5 ;  /* 0x0000000217177224 */ /* 0x000fe200078e0205 */
[----:B------:R-:W5:Y:S01]  /*0970*/  LDG.E R18, desc[UR6][R18.64] ;  /* 0x0000000612127981 */ /* 0x000f62000c1e1900 */
[----:B------:R-:W-:-:S04]  /*0980*/  IMAD.WIDE R24, R25, 0x4, R14 ;  /* 0x0000000419187825 */ /* 0x000fc800078e020e */
[----:B0-----:R-:W-:Y:S01]  /*0990*/  IMAD.WIDE R26, R23, 0x4, R14 ;  /* 0x00000004171a7825 */ /* 0x001fe200078e020e */
[----:B-1----:R-:W-:Y:S04]  /*09a0*/  LDS R21, [R8+0x8] ;  /* 0x0000080008157984 */ /* 0x002fe80000000800 */
[----:B------:R0:W5:Y:S04]  /*09b0*/  LDG.E R24, desc[UR6][R24.64] ;  /* 0x0000000618187981 */ /* 0x000168000c1e1900 */
[----:B------:R-:W5:Y:S04]  /*09c0*/  LDG.E R26, desc[UR6][R26.64] ;  /* 0x000000061a1a7981 */ /* 0x000f68000c1e1900 */
[----:B------:R-:W-:Y:S04]  /*09d0*/  LDS R23, [R8+0xc] ;  /* 0x00000c0008177984 */ /* 0x000fe80000000800 */
[----:B0-----:R-:W0:Y:S01]  /*09e0*/  LDS R25, [R8+-0x4] ;  /* 0xfffffc0008197984 */ /* 0x001e220000000800 */
[----:B----4-:R-:W-:-:S05]  /*09f0*/  I2FP.F32.S32 R11, R11 ;  /* 0x0000000b000b7245 */ /* 0x010fca0000201400 */
[----:B------:R-:W-:Y:S01]  /*0a00*/  FFMA R11, R0, R11, RZ ;  /* 0x0000000b000b7223 */ /* 0x000fe200000000ff */
[----:B--2---:R-:W-:-:S03]  /*0a10*/  I2FP.F32.S32 R19, R16 ;  /* 0x0000001000137245 */ /* 0x004fc60000201400 */
[----:B---3--:R-:W-:Y:S02]  /*0a20*/  FFMA R17, R11, R20, RZ ;  /* 0x000000140b117223 */ /* 0x008fe400000000ff */
[C---:B------:R-:W-:Y:S01]  /*0a30*/  FFMA R11, R0.reuse, R19, RZ ;  /* 0x00000013000b7223 */ /* 0x040fe200000000ff */
[----:B-----5:R-:W-:Y:S01]  /*0a40*/  I2FP.F32.S32 R18, R18 ;  /* 0x0000001200127245 */ /* 0x020fe20000201400 */
[----:B------:R-:W-:Y:S01]  /*0a50*/  FADD R17, R17, R22 ;  /* 0x0000001611117221 */ /* 0x000fe20000000000 */
[----:B0-----:R-:W-:Y:S02]  /*0a60*/  IMAD R19, R25, R2, R5 ;  /* 0x0000000219137224 */ /* 0x001fe400078e0205 */
[----:B------:R-:W-:Y:S01]  /*0a70*/  FFMA R24, R11, R24, RZ ;  /* 0x000000180b187223 */ /* 0x000fe200000000ff */
[----:B------:R-:W-:-:S03]  /*0a80*/  FFMA R11, R0, R18, RZ ;  /* 0x00000012000b7223 */ /* 0x000fc600000000ff */
[----:B------:R-:W-:Y:S01]  /*0a90*/  FADD R17, R17, R24 ;  /* 0x0000001811117221 */ /* 0x000fe20000000000 */
[----:B------:R-:W-:Y:S01]  /*0aa0*/  FFMA R26, R11, R26, RZ ;  /* 0x0000001a0b1a7223 */ /* 0x000fe200000000ff */
[----:B------:R-:W-:-:S04]  /*0ab0*/  IMAD.WIDE R24, R25, 0x4, R12 ;  /* 0x0000000419187825 */ /* 0x000fc800078e020c */
[----:B------:R-:W-:Y:S01]  /*0ac0*/  FADD R11, R17, R26 ;  /* 0x0000001a110b7221 */ /* 0x000fe20000000000 */
[----:B------:R-:W-:Y:S01]  /*0ad0*/  IMAD.WIDE R18, R19, 0x4, R14 ;  /* 0x0000000413127825 */ /* 0x000fe200078e020e */
[----:B------:R-:W2:Y:S03]  /*0ae0*/  LDG.E R24, desc[UR6][R24.64] ;  /* 0x0000000618187981 */ /* 0x000ea6000c1e1900 */
[CC--:B------:R-:W-:Y:S02]  /*0af0*/  IMAD R17, R28.reuse, R2.reuse, R5 ;  /* 0x000000021c117224 */ /* 0x0c0fe400078e0205 */
[----:B------:R-:W-:Y:S01]  /*0b00*/  IMAD.WIDE R26, R28, 0x4, R12 ;  /* 0x000000041c1a7825 */ /* 0x000fe200078e020c */
[----:B------:R0:W3:Y:S03]  /*0b10*/  LDG.E R25, desc[UR6][R18.64] ;  /* 0x0000000612197981 */ /* 0x0000e6000c1e1900 */
[----:B------:R-:W-:-:S02]  /*0b20*/  IMAD R20, R21, R2, R5 ;  /* 0x0000000215147224 */ /* 0x000fc400078e0205 */
[----:B------:R-:W4:Y:S01]  /*0b30*/  LDG.E R26, desc[UR6][R26.64] ;  /* 0x000000061a1a7981 */ /* 0x000f22000c1e1900 */
[----:B0-----:R-:W-:-:S04]  /*0b40*/  IMAD.WIDE R18, R17, 0x4, R14 ;  /* 0x0000000411127825 */ /* 0x001fc800078e020e */
[C---:B------:R-:W-:Y:S01]  /*0b50*/  IMAD R17, R29.reuse, R2, R5 ;  /* 0x000000021d117224 */ /* 0x040fe200078e0205 */
[----:B------:R0:W5:Y:S01]  /*0b60*/  LDG.E R27, desc[UR6][R18.64] ;  /* 0x00000006121b7981 */ /* 0x000162000c1e1900 */
[----:B------:R-:W-:-:S04]  /*0b70*/  IMAD.WIDE R28, R29, 0x4, R12 ;  /* 0x000000041d1c7825 */ /* 0x000fc800078e020c */
[--C-:B------:R-:W-:Y:S02]  /*0b80*/  IMAD.WIDE R16, R17, 0x4, R14.reuse ;  /* 0x0000000411107825 */ /* 0x100fe400078e020e */
[----:B------:R-:W5:Y:S02]  /*0b90*/  LDG.E R28, desc[UR6][R28.64] ;  /* 0x000000061c1c7981 */ /* 0x000f64000c1e1900 */
[----:B0-----:R-:W-:-:S06]  /*0ba0*/  IMAD.WIDE R18, R20, 0x4, R14 ;  /* 0x0000000414127825 */ /* 0x001fcc00078e020e */
[----:B------:R-:W5:Y:S04]  /*0bb0*/  LDG.E R18, desc[UR6][R18.64] ;  /* 0x0000000612127981 */ /* 0x000f68000c1e1900 */
[----:B------:R0:W5:Y:S02]  /*0bc0*/  LDG.E R29, desc[UR6][R16.64] ;  /* 0x00000006101d7981 */ /* 0x000164000c1e1900 */
[----:B0-----:R-:W-:-:S04]  /*0bd0*/  IMAD.WIDE R16, R21, 0x4, R12 ;  /* 0x0000000415107825 */ /* 0x001fc800078e020c */
[C---:B------:R-:W-:Y:S02]  /*0be0*/  IMAD.WIDE R20, R23.reuse, 0x4, R12 ;  /* 0x0000000417147825 */ /* 0x040fe400078e020c */
[----:B------:R0:W5:Y:S02]  /*0bf0*/  LDG.E R16, desc[UR6][R16.64] ;  /* 0x0000000610107981 */ /* 0x000164000c1e1900 */
[----:B------:R-:W-:Y:S02]  /*0c00*/  IMAD R23, R23, R2, R5 ;  /* 0x0000000217177224 */ /* 0x000fe400078e0205 */
[----:B------:R-:W5:Y:S02]  /*0c10*/  LDG.E R20, desc[UR6][R20.64] ;  /* 0x0000000614147981 */ /* 0x000f64000c1e1900 */
[----:B------:R-:W-:-:S06]  /*0c20*/  IMAD.WIDE R22, R23, 0x4, R14 ;  /* 0x0000000417167825 */ /* 0x000fcc00078e020e */
[----:B------:R-:W5:Y:S01]  /*0c30*/  LDG.E R22, desc[UR6][R22.64] ;  /* 0x0000000616167981 */ /* 0x000f62000c1e1900 */
[----:B------:R-:W-:-:S04]  /*0c40*/  IADD3 R10, PT, PT, R10, 0x8, RZ ;  /* 0x000000080a0a7810 */ /* 0x000fc80007ffe0ff */
[----:B------:R-:W-:Y:S02]  /*0c50*/  ISETP.NE.AND P0, PT, R10, RZ, PT ;  /* 0x000000ff0a00720c */ /* 0x000fe40003f05270 */
[----:B------:R-:W-:Y:S02]  /*0c60*/  IADD3 R8, PT, PT, R8, 0x20, RZ ;  /* 0x0000002008087810 */ /* 0x000fe40007ffe0ff */
[----:B--2---:R-:W-:-:S05]  /*0c70*/  I2FP.F32.S32 R24, R24 ;  /* 0x0000001800187245 */ /* 0x004fca0000201400 */
[----:B------:R-:W-:Y:S01]  /*0c80*/  FFMA R24, R0, R24, RZ ;  /* 0x0000001800187223 */ /* 0x000fe200000000ff */
[----:B----4-:R-:W-:-:S03]  /*0c90*/  I2FP.F32.S32 R19, R26 ;  /* 0x0000001a00137245 */ /* 0x010fc60000201400 */
[----:B---3--:R-:W-:Y:S02]  /*0ca0*/  FFMA R26, R24, R25, RZ ;  /* 0x00000019181a7223 */ /* 0x008fe400000000ff */
[----:B------:R-:W-:Y:S02]  /*0cb0*/  FFMA R24, R0, R19, RZ ;  /* 0x0000001300187223 */ /* 0x000fe400000000ff */
[----:B------:R-:W-:Y:S02]  /*0cc0*/  FADD R11, R11, R26 ;  /* 0x0000001a0b0b7221 */ /* 0x000fe40000000000 */
[----:B-----5:R-:W-:Y:S01]  /*0cd0*/  FFMA R26, R24, R27, RZ ;  /* 0x0000001b181a7223 */ /* 0x020fe200000000ff */
[----:B0-----:R-:W-:-:S03]  /*0ce0*/  I2FP.F32.S32 R17, R28 ;  /* 0x0000001c00117245 */ /* 0x001fc60000201400 */
[----:B------:R-:W-:Y:S02]  /*0cf0*/  FADD R26, R11, R26 ;  /* 0x0000001a0b1a7221 */ /* 0x000fe40000000000 */
[----:B------:R-:W-:-:S04]  /*0d00*/  FFMA R24, R0, R17, RZ ;  /* 0x0000001100187223 */ /* 0x000fc800000000ff */
[----:B------:R-:W-:-:S04]  /*0d10*/  FFMA R29, R24, R29, RZ ;  /* 0x0000001d181d7223 */ /* 0x000fc800000000ff */
[----:B------:R-:W-:Y:S01]  /*0d20*/  FADD R26, R26, R29 ;  /* 0x0000001d1a1a7221 */ /* 0x000fe20000000000 */
[----:B------:R-:W-:Y:S02]  /*0d30*/  I2FP.F32.S32 R19, R16 ;  /* 0x0000001000137245 */ /* 0x000fe40000201400 */
[----:B------:R-:W-:-:S03]  /*0d40*/  I2FP.F32.S32 R17, R20 ;  /* 0x0000001400117245 */ /* 0x000fc60000201400 */
[C---:B------:R-:W-:Y:S02]  /*0d50*/  FFMA R11, R0.reuse, R19, RZ ;  /* 0x00000013000b7223 */ /* 0x040fe400000000ff */
[----:B------:R-:W-:Y:S02]  /*0d60*/  FFMA R17, R0, R17, RZ ;  /* 0x0000001100117223 */ /* 0x000fe400000000ff */
[----:B------:R-:W-:Y:S02]  /*0d70*/  FFMA R11, R11, R18, RZ ;  /* 0x000000120b0b7223 */ /* 0x000fe400000000ff */
[----:B------:R-:W-:Y:S02]  /*0d80*/  FFMA R22, R17, R22, RZ ;  /* 0x0000001611167223 */ /* 0x000fe400000000ff */
[----:B------:R-:W-:-:S04]  /*0d90*/  FADD R11, R26, R11 ;  /* 0x0000000b1a0b7221 */ /* 0x000fc80000000000 */
[----:B------:R-:W-:Y:S01]  /*0da0*/  FADD R22, R11, R22 ;  /* 0x000000160b167221 */ /* 0x000fe20000000000 */
[----:B------:R-:W-:Y:S06]  /*0db0*/  @P0 BRA `(.L_x_10) ;  /* 0xfffffff800b00947 */ /* 0x000fec000383ffff */
.L_x_9:
[----:B------:R-:W-:Y:S05]  /*0dc0*/  BSYNC.RECONVERGENT B1 ;  /* 0x0000000000017941 */ /* 0x000fea0003800200 */
.L_x_8:
[----:B------:R-:W-:Y:S05]  /*0dd0*/  @!P1 BRA `(.L_x_7) ;  /* 0x0000000400a09947 */ /* 0x000fea0003800000 */
[----:B------:R-:W-:Y:S01]  /*0de0*/  ISETP.GE.U32.AND P0, PT, R7, 0x4, PT ;  /* 0x000000040700780c */ /* 0x000fe20003f06070 */
[----:B------:R-:W-:Y:S01]  /*0df0*/  BSSY.RECONVERGENT B1, `(.L_x_11) ;  /* 0x0000033000017945 */ /* 0x000fe20003800200 */
[----:B------:R-:W-:-:S04]  /*0e00*/  LOP3.LUT R8, R6, 0x3, RZ, 0xc0, !PT ;  /* 0x0000000306087812 */ /* 0x000fc800078ec0ff */
[----:B------:R-:W-:-:S07]  /*0e10*/  ISETP.NE.AND P1, PT, R8, RZ, PT ;  /* 0x000000ff0800720c */ /* 0x000fce0003f25270 */
[----:B------:R-:W-:Y:S06]  /*0e20*/  @!P0 BRA `(.L_x_12) ;  /* 0x0000000000bc8947 */ /* 0x000fec0003800000 */
[----:B------:R-:W0:Y:S01]  /*0e30*/  S2UR UR5, SR_CgaCtaId ;  /* 0x00000000000579c3 */ /* 0x000e220000008800 */
[----:B------:R-:W-:Y:S01]  /*0e40*/  UMOV UR4, 0x400 ;  /* 0x0000040000047882 */ /* 0x000fe20000000000 */
[----:B------:R-:W-:-:S06]  /*0e50*/  IADD3 R7, PT, PT, R4, R9, RZ ;  /* 0x0000000904077210 */ /* 0x000fcc0007ffe0ff */
[----:B------:R-:W1:Y:S01]  /*0e60*/  LDC.64 R10, c[0x0][0x388] ;  /* 0x0000e200ff0a7b82 */ /* 0x000e620000000a00 */
[----:B0-----:R-:W-:-:S06]  /*0e70*/  ULEA UR4, UR5, UR4, 0x18 ;  /* 0x0000000405047291 */ /* 0x001fcc000f8ec0ff */
[----:B------:R-:W-:-:S05]  /*0e80*/  LEA R20, R7, UR4, 0x2 ;  /* 0x0000000407147c11 */ /* 0x000fca000f8e10ff */
[----:B------:R-:W0:Y:S04]  /*0e90*/  LDS R7, [R20] ;  /* 0x0000000014077984 */ /* 0x000e280000000800 */
[----:B------:R-:W2:Y:S04]  /*0ea0*/  LDS R15, [R20+0x4] ;  /* 0x00000400140f7984 */ /* 0x000ea80000000800 */
[----:B------:R-:W3:Y:S04]  /*0eb0*/  LDS R29, [R20+0x8] ;  /* 0x00000800141d7984 */ /* 0x000ee80000000800 */
[----:B------:R-:W4:Y:S01]  /*0ec0*/  LDS R23, [R20+0xc] ;  /* 0x00000c0014177984 */ /* 0x000f220000000800 */
[----:B0-----:R-:W-:-:S04]  /*0ed0*/  IMAD.WIDE R26, R7, 0x4, R12 ;  /* 0x00000004071a7825 */ /* 0x001fc800078e020c */
[-C--:B------:R-:W-:Y:S02]  /*0ee0*/  IMAD R19, R7, R2.reuse, R5 ;  /* 0x0000000207137224 */ /* 0x080fe400078e0205 */
[C---:B--2---:R-:W-:Y:S01]  /*0ef0*/  IMAD.WIDE R16, R15.reuse, 0x4, R12 ;  /* 0x000000040f107825 */ /* 0x044fe200078e020c */
[----:B------:R-:W2:Y:S03]  /*0f00*/  LDG.E R26, desc[UR6][R26.64] ;  /* 0x000000061a1a7981 */ /* 0x000ea6000c1e1900 */
[----:B------:R-:W-:Y:S01]  /*0f10*/  IMAD R21, R15, R2, R5 ;  /* 0x000000020f157224 */ /* 0x000fe200078e0205 */
[----:B------:R0:W5:Y:S01]  /*0f20*/  LDG.E R7, desc[UR6][R16.64] ;  /* 0x0000000610077981 */ /* 0x000162000c1e1900 */
[----:B-1----:R-:W-:-:S04]  /*0f30*/  IMAD.WIDE R18, R19, 0x4, R10 ;  /* 0x0000000413127825 */ /* 0x002fc800078e020a */
[--C-:B---3--:R-:W-:Y:S02]  /*0f40*/  IMAD.WIDE R14, R29, 0x4, R12.reuse ;  /* 0x000000041d0e7825 */ /* 0x108fe400078e020c */
[----:B------:R5:W3:Y:S02]  /*0f50*/  LDG.E R18, desc[UR6][R18.64] ;  /* 0x0000000612127981 */ /* 0x000ae4000c1e1900 */
[----:B----4-:R-:W-:Y:S02]  /*0f60*/  IMAD.WIDE R24, R23, 0x4, R12 ;  /* 0x0000000417187825 */ /* 0x010fe400078e020c */
[----:B------:R-:W4:Y:S02]  /*0f70*/  LDG.E R14, desc[UR6][R14.64] ;  /* 0x000000060e0e7981 */ /* 0x000f24000c1e1900 */
[----:B------:R-:W-:Y:S02]  /*0f80*/  IMAD.WIDE R20, R21, 0x4, R10 ;  /* 0x0000000415147825 */ /* 0x000fe400078e020a */
[----:B------:R-:W4:Y:S02]  /*0f90*/  LDG.E R24, desc[UR6][R24.64] ;  /* 0x0000000618187981 */ /* 0x000f24000c1e1900 */
[----:B------:R-:W-:-:S02]  /*0fa0*/  IMAD R29, R29, R2, R5 ;  /* 0x000000021d1d7224 */ /* 0x000fc400078e0205 */
[----:B------:R-:W-:Y:S01]  /*0fb0*/  IMAD R23, R23, R2, R5 ;  /* 0x0000000217177224 */ /* 0x000fe200078e0205 */
[----:B------:R4:W4:Y:S01]  /*0fc0*/  LDG.E R20, desc[UR6][R20.64] ;  /* 0x0000000614147981 */ /* 0x000922000c1e1900 */
[----:B0-----:R-:W-:-:S04]  /*0fd0*/  IMAD.WIDE R16, R29, 0x4, R10 ;  /* 0x000000041d107825 */ /* 0x001fc800078e020a */
[----:B------:R-:W-:Y:S02]  /*0fe0*/  IMAD.WIDE R10, R23, 0x4, R10 ;  /* 0x00000004170a7825 */ /* 0x000fe400078e020a */
[----:B------:R-:W4:Y:S04]  /*0ff0*/  LDG.E R16, desc[UR6][R16.64] ;  /* 0x0000000610107981 */ /* 0x000f28000c1e1900 */
[----:B------:R-:W4:Y:S01]  /*1000*/  LDG.E R10, desc[UR6][R10.64] ;  /* 0x000000060a0a7981 */ /* 0x000f22000c1e1900 */
[----:B------:R-:W-:Y:S02]  /*1010*/  IADD3 R9, PT, PT, R9, 0x4, RZ ;  /* 0x0000000409097810 */ /* 0x000fe40007ffe0ff */
[----:B--2---:R-:W-:Y:S02]  /*1020*/  I2FP.F32.S32 R23, R26 ;  /* 0x0000001a00177245 */ /* 0x004fe40000201400 */
[----:B-----5:R-:W-:-:S03]  /*1030*/  I2FP.F32.S32 R19, R7 ;  /* 0x0000000700137245 */ /* 0x020fc60000201400 */
[C---:B------:R-:W-:Y:S02]  /*1040*/  FFMA R7, R0.reuse, R23, RZ ;  /* 0x0000001700077223 */ /* 0x040fe400000000ff */
[----:B------:R-:W-:Y:S02]  /*1050*/  FFMA R19, R0, R19, RZ ;  /* 0x0000001300137223 */ /* 0x000fe400000000ff */
[----:B---3--:R-:W-:Y:S01]  /*1060*/  FFMA R7, R7, R18, RZ ;  /* 0x0000001207077223 */ /* 0x008fe200000000ff */
[----:B----4-:R-:W-:-:S03]  /*1070*/  I2FP.F32.S32 R21, R14 ;  /* 0x0000000e00157245 */ /* 0x010fc60000201400 */
[----:B------:R-:W-:Y:S01]  /*1080*/  FADD R22, R22, R7 ;  /* 0x0000000716167221 */ /* 0x000fe20000000000 */
[----:B------:R-:W-:Y:S01]  /*1090*/  I2FP.F32.S32 R15, R24 ;  /* 0x00000018000f7245 */ /* 0x000fe20000201400 */
[----:B------:R-:W-:Y:S01]  /*10a0*/  FFMA R7, R0, R21, RZ ;  /* 0x0000001500077223 */ /* 0x000fe200000000ff */
[----:B------:R-:W-:-:S03]  /*10b0*/  FFMA R19, R19, R20, RZ ;  /* 0x0000001413137223 */ /* 0x000fc600000000ff */
[----:B------:R-:W-:Y:S01]  /*10c0*/  FFMA R15, R0, R15, RZ ;  /* 0x0000000f000f7223 */ /* 0x000fe200000000ff */
[----:B------:R-:W-:Y:S01]  /*10d0*/  FADD R19, R22, R19 ;  /* 0x0000001316137221 */ /* 0x000fe20000000000 */
[----:B------:R-:W-:Y:S02]  /*10e0*/  FFMA R16, R7, R16, RZ ;  /* 0x0000001007107223 */ /* 0x000fe400000000ff */
[----:B------:R-:W-:Y:S02]  /*10f0*/  FFMA R15, R15, R10, RZ ;  /* 0x0000000a0f0f7223 */ /* 0x000fe400000000ff */
[----:B------:R-:W-:-:S04]  /*1100*/  FADD R16, R19, R16 ;  /* 0x0000001013107221 */ /* 0x000fc80000000000 */
[----:B------:R-:W-:-:S07]  /*1110*/  FADD R22, R16, R15 ;  /* 0x0000000f10167221 */ /* 0x000fce0000000000 */
.L_x_12:
[----:B------:R-:W-:Y:S05]  /*1120*/  BSYNC.RECONVERGENT B1 ;  /* 0x0000000000017941 */ /* 0x000fea0003800200 */
.L_x_11:
[----:B------:R-:W-:Y:S05]  /*1130*/  @!P1 BRA `(.L_x_7) ;  /* 0x0000000000c89947 */ /* 0x000fea0003800000 */
[----:B------:R-:W-:Y:S01]  /*1140*/  ISETP.NE.AND P0, PT, R8, 0x1, PT ;  /* 0x000000010800780c */ /* 0x000fe20003f05270 */
[----:B------:R-:W-:Y:S01]  /*1150*/  BSSY.RECONVERGENT B1, `(.L_x_13) ;  /* 0x000001f000017945 */ /* 0x000fe20003800200 */
[----:B------:R-:W-:-:S04]  /*1160*/  LOP3.LUT R6, R6, 0x1, RZ, 0xc0, !PT ;  /* 0x0000000106067812 */ /* 0x000fc800078ec0ff */
[----:B------:R-:W-:-:S07]  /*1170*/  ISETP.NE.U32.AND P1, PT, R6, 0x1, PT ;  /* 0x000000010600780c */ /* 0x000fce0003f25070 */
[----:B------:R-:W-:Y:S06]  /*1180*/  @!P0 BRA `(.L_x_14) ;  /* 0x00000000006c8947 */ /* 0x000fec0003800000 */
[----:B------:R-:W0:Y:S01]  /*1190*/  S2UR UR5, SR_CgaCtaId ;  /* 0x00000000000579c3 */ /* 0x000e220000008800 */
[----:B------:R-:W-:Y:S01]  /*11a0*/  UMOV UR4, 0x400 ;  /* 0x0000040000047882 */ /* 0x000fe20000000000 */
[----:B------:R-:W-:Y:S01]  /*11b0*/  IADD3 R6, PT, PT, R4, R9, RZ ;  /* 0x0000000904067210 */ /* 0x000fe20007ffe0ff */
[----:B0-----:R-:W-:-:S06]  /*11c0*/  ULEA UR4, UR5, UR4, 0x18 ;  /* 0x0000000405047291 */ /* 0x001fcc000f8ec0ff */
[----:B------:R-:W-:Y:S02]  /*11d0*/  LEA R8, R6, UR4, 0x2 ;  /* 0x0000000406087c11 */ /* 0x000fe4000f8e10ff */
[----:B------:R-:W0:Y:S03]  /*11e0*/  LDC.64 R6, c[0x0][0x388] ;  /* 0x0000e200ff067b82 */ /* 0x000e260000000a00 */
[----:B------:R-:W1:Y:S04]  /*11f0*/  LDS R17, [R8] ;  /* 0x0000000008117984 */ /* 0x000e680000000800 */
[----:B------:R-:W2:Y:S01]  /*1200*/  LDS R19, [R8+0x4] ;  /* 0x0000040008137984 */ /* 0x000ea20000000800 */
[----:B-1----:R-:W-:-:S04]  /*1210*/  IMAD.WIDE R14, R17, 0x4, R12 ;  /* 0x00000004110e7825 */ /* 0x002fc800078e020c */
[----:B--2---:R-:W-:Y:S02]  /*1220*/  IMAD.WIDE R10, R19, 0x4, R12 ;  /* 0x00000004130a7825 */ /* 0x004fe400078e020c */
[----:B------:R-:W2:Y:S02]  /*1230*/  LDG.E R14, desc[UR6][R14.64] ;  /* 0x000000060e0e7981 */ /* 0x000ea4000c1e1900 */
[-CC-:B------:R-:W-:Y:S02]  /*1240*/  IMAD R17, R17, R2.reuse, R5.reuse ;  /* 0x0000000211117224 */ /* 0x180fe400078e0205 */
[----:B------:R-:W-:Y:S01]  /*1250*/  IMAD R19, R19, R2, R5 ;  /* 0x0000000213137224 */ /* 0x000fe200078e0205 */
[----:B------:R-:W3:Y:S01]  /*1260*/  LDG.E R10, desc[UR6][R10.64] ;  /* 0x000000060a0a7981 */ /* 0x000ee2000c1e1900 */
[----:B0-----:R-:W-:-:S04]  /*1270*/  IMAD.WIDE R16, R17, 0x4, R6 ;  /* 0x0000000411107825 */ /* 0x001fc800078e0206 */
[----:B------:R-:W-:Y:S02]  /*1280*/  IMAD.WIDE R18, R19, 0x4, R6 ;  /* 0x0000000413127825 */ /* 0x000fe400078e0206 */
[----:B------:R-:W4:Y:S04]  /*1290*/  LDG.E R17, desc[UR6][R16.64] ;  /* 0x0000000610117981 */ /* 0x000f28000c1e1900 */
[----:B------:R-:W5:Y:S01]  /*12a0*/  LDG.E R18, desc[UR6][R18.64] ;  /* 0x0000000612127981 */ /* 0x000f62000c1e1900 */
[----:B------:R-:W-:Y:S02]  /*12b0*/  IADD3 R9, PT, PT, R9, 0x2, RZ ;  /* 0x0000000209097810 */ /* 0x000fe40007ffe0ff */
[----:B--2---:R-:W-:Y:S02]  /*12c0*/  I2FP.F32.S32 R21, R14 ;  /* 0x0000000e00157245 */ /* 0x004fe40000201400 */
[----:B---3--:R-:W-:-:S03]  /*12d0*/  I2FP.F32.S32 R7, R10 ;  /* 0x0000000a00077245 */ /* 0x008fc60000201400 */
[C---:B------:R-:W-:Y:S02]  /*12e0*/  FFMA R6, R0.reuse, R21, RZ ;  /* 0x0000001500067223 */ /* 0x040fe400000000ff */
[----:B------:R-:W-:Y:S02]  /*12f0*/  FFMA R7, R0, R7, RZ ;  /* 0x0000000700077223 */ /* 0x000fe400000000ff */
[----:B----4-:R-:W-:Y:S02]  /*1300*/  FFMA R15, R6, R17, RZ ;  /* 0x00000011060f7223 */ /* 0x010fe400000000ff */
[----:B-----5:R-:W-:Y:S02]  /*1310*/  FFMA R6, R7, R18, RZ ;  /* 0x0000001207067223 */ /* 0x020fe400000000ff */
[----:B------:R-:W-:-:S04]  /*1320*/  FADD R15, R22, R15 ;  /* 0x0000000f160f7221 */ /* 0x000fc80000000000 */
[----:B------:R-:W-:-:S07]  /*1330*/  FADD R22, R15, R6 ;  /* 0x000000060f167221 */ /* 0x000fce0000000000 */
.L_x_14:
[----:B------:R-:W-:Y:S05]  /*1340*/  BSYNC.RECONVERGENT B1 ;  /* 0x0000000000017941 */ /* 0x000fea0003800200 */
.L_x_13:
[----:B------:R-:W-:Y:S05]  /*1350*/  @P1 BRA `(.L_x_7) ;  /* 0x0000000000401947 */ /* 0x000fea0003800000 */
[----:B------:R-:W0:Y:S01]  /*1360*/  S2UR UR5, SR_CgaCtaId ;  /* 0x00000000000579c3 */ /* 0x000e220000008800 */
[----:B------:R-:W-:Y:S01]  /*1370*/  UMOV UR4, 0x400 ;  /* 0x0000040000047882 */ /* 0x000fe20000000000 */
[----:B------:R-:W-:-:S06]  /*1380*/  IADD3 R4, PT, PT, R4, R9, RZ ;  /* 0x0000000904047210 */ /* 0x000fcc0007ffe0ff */
[----:B------:R-:W1:Y:S01]  /*1390*/  LDC.64 R6, c[0x0][0x388] ;  /* 0x0000e200ff067b82 */ /* 0x000e620000000a00 */
[----:B0-----:R-:W-:-:S06]  /*13a0*/  ULEA UR4, UR5, UR4, 0x18 ;  /* 0x0000000405047291 */ /* 0x001fcc000f8ec0ff */
[----:B------:R-:W-:-:S05]  /*13b0*/  LEA R4, R4, UR4, 0x2 ;  /* 0x0000000404047c11 */ /* 0x000fca000f8e10ff */
[----:B------:R-:W0:Y:S02]  /*13c0*/  LDS R9, [R4] ;  /* 0x0000000004097984 */ /* 0x000e240000000800 */
[----:B0-----:R-:W-:-:S04]  /*13d0*/  IMAD.WIDE R12, R9, 0x4, R12 ;  /* 0x00000004090c7825 */ /* 0x001fc800078e020c */
[----:B------:R-:W-:Y:S02]  /*13e0*/  IMAD R9, R9, R2, R5 ;  /* 0x0000000209097224 */ /* 0x000fe400078e0205 */
[----:B------:R-:W2:Y:S02]  /*13f0*/  LDG.E R12, desc[UR6][R12.64] ;  /* 0x000000060c0c7981 */ /* 0x000ea4000c1e1900 */
[----:B-1----:R-:W-:-:S06]  /*1400*/  IMAD.WIDE R6, R9, 0x4, R6 ;  /* 0x0000000409067825 */ /* 0x002fcc00078e0206 */
[----:B------:R-:W3:Y:S01]  /*1410*/  LDG.E R7, desc[UR6][R6.64] ;  /* 0x0000000606077981 */ /* 0x000ee2000c1e1900 */
[----:B--2---:R-:W-:-:S05]  /*1420*/  I2FP.F32.S32 R9, R12 ;  /* 0x0000000c00097245 */ /* 0x004fca0000201400 */
[----:B------:R-:W-:-:S04]  /*1430*/  FFMA R0, R0, R9, RZ ;  /* 0x0000000900007223 */ /* 0x000fc800000000ff */
[----:B---3--:R-:W-:-:S04]  /*1440*/  FFMA R9, R0, R7, RZ ;  /* 0x0000000700097223 */ /* 0x008fc800000000ff */
[----:B------:R-:W-:-:S07]  /*1450*/  FADD R22, R22, R9 ;  /* 0x0000000916167221 */ /* 0x000fce0000000000 */
.L_x_7:
[----:B------:R-:W-:Y:S05]  /*1460*/  BSYNC.RECONVERGENT B0 ;  /* 0x0000000000007941 */ /* 0x000fea0003800200 */
.L_x_6:
[----:B------:R-:W0:Y:S01]  /*1470*/  LDC.64 R6, c[0x0][0x380] ;  /* 0x0000e000ff067b82 */ /* 0x000e220000000a00 */
[----:B------:R-:W-:-:S04]  /*1480*/  IMAD R3, R3, R2, R5 ;  /* 0x0000000203037224 */ /* 0x000fc800078e0205 */
[----:B0-----:R-:W-:-:S07]  /*1490*/  IMAD.WIDE R6, R3, 0x4, R6 ;  /* 0x0000000403067825 */ /* 0x001fce00078e0206 */
.L_x_15:
[----:B------:R-:W-:Y:S05]  /*14a0*/  YIELD ;  /* 0x0000000000007946 */ /* 0x000fea0003800000 */
[----:B------:R-:W2:Y:S02]  /*14b0*/  ATOMG.E.EXCH.STRONG.GPU PT, R3, desc[UR6][R6.64], RZ ;  /* 0x800000ff060379a8 */ /* 0x000ea4000c1ef106 */
[----:B--2---:R-:W-:-:S05]  /*14c0*/  FADD R3, R3, R22 ;  /* 0x0000001603037221 */ /* 0x004fca0000000000 */
[----:B------:R-:W2:Y:S02]  /*14d0*/  ATOMG.E.EXCH.STRONG.GPU PT, R22, desc[UR6][R6.64], R3 ;  /* 0x80000003061679a8 */ /* 0x000ea4000c1ef106 */
[----:B--2---:R-:W-:-:S13]  /*14e0*/  FSETP.NEU.AND P0, PT, R22, RZ, PT ;  /* 0x000000ff1600720b */ /* 0x004fda0003f0d000 */
[----:B------:R-:W-:Y:S05]  /*14f0*/  @P0 BRA `(.L_x_15) ;  /* 0xfffffffc00e80947 */ /* 0x000fea000383ffff */
[----:B------:R-:W-:Y:S05]  /*1500*/  EXIT ;  /* 0x000000000000794d */ /* 0x000fea0003800000 */
.L_x_16:
[----:B------:R-:W-:-:S00]  /*1510*/  BRA `(.L_x_16) ;  /* 0xfffffffc00fc7947 */ /* 0x000fc0000383ffff */
[----:B------:R-:W-:-:S00]  /*1520*/  NOP ;  /* 0x0000000000007918 */ /* 0x000fc00000000000 */
        /* <DEDUP_REMOVED lines=13> */
.L_x_40:


//--------------------- .text._Z27spmm_forward_cuda_kernel_64PfS_PiS0_S0_S0_S0_iiiiii --------------------------
	.section	.text._Z27spmm_forward_cuda_kernel_64PfS_PiS0_S0_S0_S0_iiiiii,"ax",@progbits
	.align	128
        .global         _Z27spmm_forward_cuda_kernel_64PfS_PiS0_S0_S0_S0_iiiiii
        .type           _Z27spmm_forward_cuda_kernel_64PfS_PiS0_S0_S0_S0_iiiiii,@function
        .size           _Z27spmm_forward_cuda_kernel_64PfS_PiS0_S0_S0_S0_iiiiii,(.L_x_41 - _Z27spmm_forward_cuda_kernel_64PfS_PiS0_S0_S0_S0_iiiiii)
        .other          _Z27spmm_forward_cuda_kernel_64PfS_PiS0_S0_S0_S0_iiiiii,@"STO_CUDA_ENTRY STV_DEFAULT"
_Z27spmm_forward_cuda_kernel_64PfS_PiS0_S0_S0_S0_iiiiii:
.text._Z27spmm_forward_cuda_kernel_64PfS_PiS0_S0_S0_S0_iiiiii:
[----:B------:R-:W-:Y:S01]  /*0000*/  LDC R1, c[0x0][0x37c] ;  /* 0x0000df00ff017b82 */ /* 0x000fe20000000800 */
[----:B------:R-:W0:Y:S07]  /*0010*/  S2R R13, SR_TID.X ;  /* 0x00000000000d7919 */ /* 0x000e2e0000002100 */
[----:B------:R-:W0:Y:S01]  /*0020*/  S2UR UR4, SR_CTAID.X ;  /* 0x00000000000479c3 */ /* 0x000e220000002500 */
[----:B------:R-:W1:Y:S07]  /*0030*/  LDCU UR5, c[0x0][0x3c0] ;  /* 0x00007800ff0577ac */ /* 0x000e6e0008000800 */
[----:B------:R-:W0:Y:S02]  /*0040*/  LDC R0, c[0x0][0x360] ;  /* 0x0000d800ff007b82 */ /* 0x000e240000000800 */
[----:B0-----:R-:W-:-:S05]  /*0050*/  IMAD R0, R0, UR4, R13 ;  /* 0x0000000400007c24 */ /* 0x001fca000f8e020d */
[----:B------:R-:W-:-:S04]  /*0060*/  SHF.R.S32.HI R3, RZ, 0x1f, R0 ;  /* 0x0000001fff037819 */ /* 0x000fc80000011400 */
[----:B------:R-:W-:-:S04]  /*0070*/  LEA.HI R3, R3, R0, RZ, 0x5 ;  /* 0x0000000003037211 */ /* 0x000fc800078f28ff */
[----:B------:R-:W-:-:S04]  /*0080*/  SHF.R.S32.HI R5, RZ, 0x5, R3 ;  /* 0x00000005ff057819 */ /* 0x000fc80000011403 */
[----:B-1----:R-:W-:-:S13]  /*0090*/  ISETP.GE.AND P0, PT, R5, UR5, PT ;  /* 0x0000000505007c0c */ /* 0x002fda000bf06270 */
[----:B------:R-:W-:Y:S05]  /*00a0*/  @P0 EXIT ;  /* 0x000000000000094d */ /* 0x000fea0003800000 */
[----:B------:R-:W0:Y:S01]  /*00b0*/  LDC.64 R2, c[0x0][0x3b0] ;  /* 0x0000ec00ff027b82 */ /* 0x000e220000000a00 */
[----:B------:R-:W1:Y:S01]  /*00c0*/  LDCU.64 UR8, c[0x0][0x358] ;  /* 0x00006b00ff0877ac */ /* 0x000e620008000a00 */
[----:B------:R-:W2:Y:S06]  /*00d0*/  LDCU UR6, c[0x0][0x3cc] ;  /* 0x00007980ff0677ac */ /* 0x000eac0008000800 */
[----:B------:R-:W3:Y:S01]  /*00e0*/  LDC.64 R8, c[0x0][0x3a8] ;  /* 0x0000ea00ff087b82 */ /* 0x000ee20000000a00 */
[----:B------:R-:W2:Y:S07]  /*00f0*/  LDCU UR7, c[0x0][0x3c4] ;  /* 0x00007880ff0777ac */ /* 0x000eae0008000800 */
[----:B------:R-:W4:Y:S01]  /*0100*/  LDC.64 R10, c[0x0][0x3a0] ;  /* 0x0000e800ff0a7b82 */ /* 0x000f220000000a00 */
[----:B0-----:R-:W-:-:S06]  /*0110*/  IMAD.WIDE R2, R5, 0x4, R2 ;  /* 0x0000000405027825 */ /* 0x001fcc00078e0202 */
[----:B-1----:R-:W4:Y:S01]  /*0120*/  LDG.E R3, desc[UR8][R2.64] ;  /* 0x0000000802037981 */ /* 0x002f22000c1e1900 */
[----:B---3--:R-:W-:-:S05]  /*0130*/  IMAD.WIDE R8, R5, 0x4, R8 ;  /* 0x0000000405087825 */ /* 0x008fca00078e0208 */
[----:B------:R-:W3:Y:S04]  /*0140*/  LDG.E R7, desc[UR8][R8.64] ;  /* 0x0000000808077981 */ /* 0x000ee8000c1e1900 */
[----:B------:R-:W3:Y:S01]  /*0150*/  LDG.E R6, desc[UR8][R8.64+0x4] ;  /* 0x0000040808067981 */ /* 0x000ee2000c1e1900 */
[----:B------:R-:W-:Y:S01]  /*0160*/  LOP3.LUT R4, R13, 0x1f, RZ, 0xc0, !PT ;  /* 0x0000001f0d047812 */ /* 0x000fe200078ec0ff */
[----:B--2---:R-:W-:Y:S01]  /*0170*/  UIMAD UR6, UR6, UR7, URZ ;  /* 0x00000007060672a4 */ /* 0x004fe2000f8e02ff */
[----:B------:R-:W-:Y:S01]  /*0180*/  BSSY.RECONVERGENT B0, `(.L_x_17) ;  /* 0x0000039000007945 */ /* 0x000fe20003800200 */
[----:B------:R-:W-:Y:S01]  /*0190*/  SHF.R.U32.HI R5, RZ, 0x5, R13 ;  /* 0x00000005ff057819 */ /* 0x000fe2000001160d */
[----:B----4-:R-:W-:-:S05]  /*01a0*/  IMAD.WIDE R10, R3, 0x4, R10 ;  /* 0x00000004030a7825 */ /* 0x010fca00078e020a */
[----:B------:R3:W5:Y:S02]  /*01b0*/  LDG.E R0, desc[UR8][R10.64] ;  /* 0x000000080a007981 */ /* 0x000764000c1e1900 */
[----:B---3--:R-:W-:-:S05]  /*01c0*/  IMAD.IADD R11, R4, 0x1, R7 ;  /* 0x00000001040b7824 */ /* 0x008fca00078e0207 */
[----:B------:R-:W-:-:S13]  /*01d0*/  ISETP.GE.AND P0, PT, R11, R6, PT ;  /* 0x000000060b00720c */ /* 0x000fda0003f06270 */
        /* <DEDUP_REMOVED lines=11> */
[----:B------:R-:W-:Y:S01]  /*0290*/  UMOV UR4, 0x400 ;  /* 0x0000040000047882 */ /* 0x000fe20000000000 */
[----:B------:R-:W-:Y:S02]  /*02a0*/  IMAD R2, R5, UR7, R4 ;  /* 0x0000000705027c24 */ /* 0x000fe4000f8e0204 */
[----:B------:R-:W-:-:S03]  /*02b0*/  LOP3.LUT R10, R10, 0x3, RZ, 0xc0, !PT ;  /* 0x000000030a0a7812 */ /* 0x000fc600078ec0ff */
[----:B------:R-:W1:Y:S02]  /*02c0*/  LDC.64 R8, c[0x0][0x398] ;  /* 0x0000e600ff087b82 */ /* 0x000e640000000a00 */
[----:B------:R-:W-:Y:S01]  /*02d0*/  IMAD.MOV R10, RZ, RZ, -R10 ;  /* 0x000000ffff0a7224 */ /* 0x000fe200078e0a0a */
[----:B0-----:R-:W-:-:S06]  /*02e0*/  ULEA UR4, UR5, UR4, 0x18 ;  /* 0x0000000405047291 */ /* 0x001fcc000f8ec0ff */
[----:B------:R-:W-:-:S07]  /*02f0*/  LEA R2, R2, UR4, 0x2 ;  /* 0x0000000402027c11 */ /* 0x000fce000f8e10ff */
.L_x_21:
[----:B-1----:R-:W-:-:S06]  /*0300*/  IMAD.WIDE R12, R11, 0x4, R8 ;  /* 0x000000040b0c7825 */ /* 0x002fcc00078e0208 */
[----:B------:R-:W2:Y:S01]  /*0310*/  LDG.E R13, desc[UR8][R12.64] ;  /* 0x000000080c0d7981 */ /* 0x000ea2000c1e1900 */
[----:B------:R-:W-:Y:S01]  /*0320*/  IADD3 R10, PT, PT, R10, 0x1, RZ ;  /* 0x000000010a0a7810 */ /* 0x000fe20007ffe0ff */
[----:B------:R-:W-:-:S03]  /*0330*/  VIADD R11, R11, 0x20 ;  /* 0x000000200b0b7836 */ /* 0x000fc60000000000 */
[----:B------:R-:W-:Y:S01]  /*0340*/  ISETP.NE.AND P0, PT, R10, RZ, PT ;  /* 0x000000ff0a00720c */ /* 0x000fe20003f05270 */
[----:B--2---:R0:W-:Y:S02]  /*0350*/  STS [R2], R13 ;  /* 0x0000000d02007388 */ /* 0x0041e40000000800 */
[----:B0-----:R-:W-:-:S10]  /*0360*/  VIADD R2, R2, 0x80 ;  /* 0x0000008002027836 */ /* 0x001fd40000000000 */
[----:B------:R-:W-:Y:S05]  /*0370*/  @P0 BRA `(.L_x_21) ;  /* 0xfffffffc00e00947 */ /* 0x000fea000383ffff */
.L_x_20:
[----:B------:R-:W-:Y:S05]  /*0380*/  BSYNC.RECONVERGENT B1 ;  /* 0x0000000000017941 */ /* 0x000fea0003800200 */
.L_x_19:
[----:B------:R-:W-:Y:S05]  /*0390*/  @!P1 BRA `(.L_x_18) ;  /* 0x00000000005c9947 */ /* 0x000fea0003800000 */
[----:B------:R-:W0:Y:S01]  /*03a0*/  S2UR UR5, SR_CgaCtaId ;  /* 0x00000000000579c3 */ /* 0x000e220000008800 */
[----:B------:R-:W-:Y:S01]  /*03b0*/  IMAD R2, R5, UR7, R11 ;  /* 0x0000000705027c24 */ /* 0x000fe2000f8e020b */
[----:B------:R-:W-:-:S04]  /*03c0*/  UMOV UR4, 0x400 ;  /* 0x0000040000047882 */ /* 0x000fc80000000000 */
[----:B------:R-:W-:Y:S02]  /*03d0*/  IADD3 R2, PT, PT, -R7, R2, RZ ;  /* 0x0000000207027210 */ /* 0x000fe40007ffe1ff */
[----:B------:R-:W1:Y:S01]  /*03e0*/  LDC.64 R8, c[0x0][0x398] ;  /* 0x0000e600ff087b82 */ /* 0x000e620000000a00 */
[----:B0-----:R-:W-:-:S06]  /*03f0*/  ULEA UR4, UR5, UR4, 0x18 ;  /* 0x0000000405047291 */ /* 0x001fcc000f8ec0ff */
[----:B------:R-:W-:Y:S02]  /*0400*/  LEA R2, R2, UR4, 0x2 ;  /* 0x0000000402027c11 */ /* 0x000fe4000f8e10ff */
[----:B-1----:R-:W-:-:S03]  /*0410*/  IADD3 R8, P0, PT, R8, 0x100, RZ ;  /* 0x0000010008087810 */ /* 0x002fc60007f1e0ff */
[----:B------:R-:W-:Y:S02]  /*0420*/  VIADD R2, R2, 0x100 ;  /* 0x0000010002027836 */ /* 0x000fe40000000000 */
[----:B------:R-:W-:-:S08]  /*0430*/  IMAD.X R9, RZ, RZ, R9, P0 ;  /* 0x000000ffff097224 */ /* 0x000fd000000e0609 */
.L_x_22:
[----:B------:R-:W-:-:S05]  /*0440*/  IMAD.WIDE R12, R11, 0x4, R8 ;  /* 0x000000040b0c7825 */ /* 0x000fca00078e0208 */
[----:B------:R-:W2:Y:S04]  /*0450*/  LDG.E R15, desc[UR8][R12.64+-0x100] ;  /* 0xffff00080c0f7981 */ /* 0x000ea8000c1e1900 */
[----:B------:R-:W3:Y:S04]  /*0460*/  LDG.E R17, desc[UR8][R12.64+-0x80] ;  /* 0xffff80080c117981 */ /* 0x000ee8000c1e1900 */
[----:B------:R-:W4:Y:S04]  /*0470*/  LDG.E R19, desc[UR8][R12.64] ;  /* 0x000000080c137981 */ /* 0x000f28000c1e1900 */
[----:B------:R-:W4:Y:S01]  /*0480*/  LDG.E R21, desc[UR8][R12.64+0x80] ;  /* 0x000080080c157981 */ /* 0x000f22000c1e1900 */
[----:B------:R-:W-:-:S04]  /*0490*/  IADD3 R11, PT, PT, R11, 0x80, RZ ;  /* 0x000000800b0b7810 */ /* 0x000fc80007ffe0ff */
[----:B------:R-:W-:Y:S01]  /*04a0*/  ISETP.GE.AND P0, PT, R11, R6, PT ;  /* 0x000000060b00720c */ /* 0x000fe20003f06270 */
[----:B--2---:R-:W-:Y:S04]  /*04b0*/  STS [R2+-0x100], R15 ;  /* 0xffff000f02007388 */ /* 0x004fe80000000800 */
[----:B---3--:R-:W-:Y:S04]  /*04c0*/  STS [R2+-0x80], R17 ;  /* 0xffff801102007388 */ /* 0x008fe80000000800 */
[----:B----4-:R-:W-:Y:S04]  /*04d0*/  STS [R2], R19 ;  /* 0x0000001302007388 */ /* 0x010fe80000000800 */
[----:B------:R0:W-:Y:S02]  /*04e0*/  STS [R2+0x80], R21 ;  /* 0x0000801502007388 */ /* 0x0001e40000000800 */
[----:B0-----:R-:W-:Y:S01]  /*04f0*/  VIADD R2, R2, 0x200 ;  /* 0x0000020002027836 */ /* 0x001fe20000000000 */
[----:B------:R-:W-:Y:S06]  /*0500*/  @!P0 BRA `(.L_x_22) ;  /* 0xfffffffc00cc8947 */ /* 0x000fec000383ffff */
.L_x_18:
[----:B------:R-:W-:Y:S05]  /*0510*/  BSYNC.RECONVERGENT B0 ;  /* 0x0000000000007941 */ /* 0x000fea0003800200 */
.L_x_17:
[----:B------:R-:W0:Y:S01]  /*0520*/  S2UR UR5, SR_CgaCtaId ;  /* 0x00000000000579c3 */ /* 0x000e220000008800 */
[----:B------:R-:W-:Y:S01]  /*0530*/  IMAD.IADD R6, R6, 0x1, -R7 ;  /* 0x0000000106067824 */ /* 0x000fe200078e0a07 */
[----:B------:R-:W-:Y:S01]  /*0540*/  UMOV UR4, 0x400 ;  /* 0x0000040000047882 */ /* 0x000fe20000000000 */
[----:B------:R-:W-:-:S03]  /*0550*/  NOP ;  /* 0x0000000000007918 */ /* 0x000fc60000000000 */
[----:B------:R-:W-:Y:S01]  /*0560*/  ISETP.GE.AND P0, PT, R6, 0x1, PT ;  /* 0x000000010600780c */ /* 0x000fe20003f06270 */
[----:B------:R-:W-:Y:S01]  /*0570*/  BSSY.RECONVERGENT B0, `(.L_x_23) ;  /* 0x00000b4000007945 */ /* 0x000fe20003800200 */
[----:B0-----:R-:W-:-:S04]  /*0580*/  ULEA UR5, UR5, UR4, 0x18 ;  /* 0x0000000405057291 */ /* 0x001fc8000f8ec0ff */
[----:B------:R-:W-:-:S07]  /*0590*/  ULEA UR4, UR6, UR5, 0x2 ;  /* 0x0000000506047291 */ /* 0x000fce000f8e10ff */
[----:B------:R-:W-:Y:S05]  /*05a0*/  @!P0 BRA `(.L_x_24) ;  /* 0x0000000800c08947 */ /* 0x000fea0003800000 */
[----:B------:R-:W0:Y:S01]  /*05b0*/  LDC R13, c[0x0][0x3c8] ;  /* 0x0000f200ff0d7b82 */ /* 0x000e220000000800 */
[----:B------:R-:W1:Y:S01]  /*05c0*/  LDCU UR6, c[0x0][0x3bc] ;  /* 0x00007780ff0677ac */ /* 0x000e620008000800 */
[----:B-----5:R-:W-:Y:S01]  /*05d0*/  I2FP.F32.S32 R0, R0 ;  /* 0x0000000000007245 */ /* 0x020fe20000201400 */
[----:B------:R-:W-:Y:S02]  /*05e0*/  IMAD.MOV.U32 R11, RZ, RZ, RZ ;  /* 0x000000ffff0b7224 */ /* 0x000fe400078e00ff */
[----:B-1----:R-:W-:Y:S01]  /*05f0*/  IMAD R8, R5, UR6, R4 ;  /* 0x0000000605087c24 */ /* 0x002fe2000f8e0204 */
[----:B0-----:R-:W-:Y:S02]  /*0600*/  IADD3 R7, PT, PT, R4, R13, RZ ;  /* 0x0000000d04077210 */ /* 0x001fe40007ffe0ff */
[----:B------:R-:W-:Y:S02]  /*0610*/  VIMNMX R9, PT, PT, R13, UR6, PT ;  /* 0x000000060d097c48 */ /* 0x000fe4000bfe0100 */
[----:B------:R-:W-:-:S02]  /*0620*/  ISETP.GE.AND P0, PT, R7, UR6, PT ;  /* 0x0000000607007c0c */ /* 0x000fc4000bf06270 */
[----:B------:R-:W-:Y:S01]  /*0630*/  ISETP.GT.AND P1, PT, R9, R4, PT ;  /* 0x000000040900720c */ /* 0x000fe20003f24270 */
[C-C-:B------:R-:W-:Y:S01]  /*0640*/  IMAD.IADD R9, R7.reuse, 0x1, R13.reuse ;  /* 0x0000000107097824 */ /* 0x140fe200078e020d */
[----:B------:R-:W-:Y:S02]  /*0650*/  LEA R8, R8, UR4, 0x2 ;  /* 0x0000000408087c11 */ /* 0x000fe4000f8e10ff */
[----:B------:R-:W-:Y:S02]  /*0660*/  VIMNMX R20, PT, PT, R7, UR6, !PT ;  /* 0x0000000607147c48 */ /* 0x000fe4000ffe0100 */
[----:B------:R-:W-:Y:S02]  /*0670*/  SEL R10, RZ, 0x1, P0 ;  /* 0x00000001ff0a7807 */ /* 0x000fe40000000000 */
[----:B------:R-:W-:Y:S01]  /*0680*/  LEA R12, R13, R8, 0x2 ;  /* 0x000000080d0c7211 */ /* 0x000fe200078e10ff */
[----:B------:R-:W-:Y:S01]  /*0690*/  IMAD.IADD R13, R9, 0x1, R13 ;  /* 0x00000001090d7824 */ /* 0x000fe200078e020d */
[----:B------:R-:W-:-:S07]  /*06a0*/  IADD3 R20, PT, PT, R20, -R7, -R10 ;  /* 0x8000000714147210 */ /* 0x000fce0007ffe80a */
.L_x_35:
[----:B0-----:R-:W0:Y:S01]  /*06b0*/  LDCU UR6, c[0x0][0x3c4] ;  /* 0x00007880ff0677ac */ /* 0x001e220008000800 */
[----:B-1----:R-:W1:Y:S08]  /*06c0*/  LDC.64 R14, c[0x0][0x3a0] ;  /* 0x0000e800ff0e7b82 */ /* 0x002e700000000a00 */
[----:B--2---:R-:W2:Y:S08]  /*06d0*/  LDC R23, c[0x0][0x3c8] ;  /* 0x0000f200ff177b82 */ /* 0x004eb00000000800 */
[----:B------:R-:W2:Y:S01]  /*06e0*/  LDC R22, c[0x0][0x3bc] ;  /* 0x0000ef00ff167b82 */ /* 0x000ea20000000800 */
[----:B0-----:R-:W-:-:S05]  /*06f0*/  IMAD R2, R5, UR6, R11 ;  /* 0x0000000605027c24 */ /* 0x001fca000f8e020b */
[----:B------:R-:W-:-:S05]  /*0700*/  LEA R2, R2, UR5, 0x2 ;  /* 0x0000000502027c11 */ /* 0x000fca000f8e10ff */
[----:B------:R-:W1:Y:S02]  /*0710*/  LDS R21, [R2] ;  /* 0x0000000002157984 */ /* 0x000e640000000800 */
[----:B-1----:R-:W-:-:S06]  /*0720*/  IMAD.WIDE R14, R21, 0x4, R14 ;  /* 0x00000004150e7825 */ /* 0x002fcc00078e020e */
[----:B------:R-:W3:Y:S01]  /*0730*/  LDG.E R14, desc[UR8][R14.64] ;  /* 0x000000080e0e7981 */ /* 0x000ee2000c1e1900 */
[C---:B------:R-:W-:Y:S01]  /*0740*/  ISETP.NE.AND P0, PT, R11.reuse, RZ, PT ;  /* 0x000000ff0b00720c */ /* 0x040fe20003f05270 */
[----:B------:R-:W-:Y:S01]  /*0750*/  VIADD R11, R11, 0x1 ;  /* 0x000000010b0b7836 */ /* 0x000fe20000000000 */
[----:B--2---:R-:W-:Y:S01]  /*0760*/  VIMNMX R17, PT, PT, R23, R22, PT ;  /* 0x0000001617117248 */ /* 0x004fe20003fe0100 */
[----:B------:R-:W-:Y:S03]  /*0770*/  BSSY.RECONVERGENT B1, `(.L_x_25) ;  /* 0x0000037000017945 */ /* 0x000fe60003800200 */
[----:B------:R-:W-:Y:S02]  /*0780*/  ISETP.LE.OR P0, PT, R17, R4, P0 ;  /* 0x000000041100720c */ /* 0x000fe40000703670 */
[----:B------:R-:W-:Y:S02]  /*0790*/  ISETP.NE.AND P2, PT, R11, R6, PT ;  /* 0x000000060b00720c */ /* 0x000fe40003f45270 */
[----:B---3--:R-:W-:-:S05]  /*07a0*/  I2FP.F32.S32 R17, R14 ;  /* 0x0000000e00117245 */ /* 0x008fca0000201400 */
[----:B------:R-:W-:-:S04]  /*07b0*/  FFMA R2, R0, R17, RZ ;  /* 0x0000001100027223 */ /* 0x000fc800000000ff */
[----:B------:R-:W-:Y:S05]  /*07c0*/  @P0 BRA `(.L_x_26) ;  /* 0x0000000000c40947 */ /* 0x000fea0003800000 */
[----:B------:R-:W0:Y:S01]  /*07d0*/  I2F.U32.RP R16, R23 ;  /* 0x0000001700107306 */ /* 0x000e220000209000 */
[----:B------:R-:W-:Y:S01]  /*07e0*/  ISETP.NE.U32.AND P4, PT, R23, RZ, PT ;  /* 0x000000ff1700720c */ /* 0x000fe20003f85070 */
[----:B------:R-:W-:Y:S06]  /*07f0*/  BSSY.RECONVERGENT B2, `(.L_x_27) ;  /* 0x0000021000027945 */ /* 0x000fec0003800200 */
[----:B0-----:R-:W0:Y:S02]  /*0800*/  MUFU.RCP R16, R16 ;  /* 0x0000001000107308 */ /* 0x001e240000001000 */
[----:B0-----:R-:W-:-:S06]  /*0810*/  IADD3 R14, PT, PT, R16, 0xffffffe, RZ ;  /* 0x0ffffffe100e7810 */ /* 0x001fcc0007ffe0ff */
[----:B------:R0:W1:Y:S02]  /*0820*/  F2I.FTZ.U32.TRUNC.NTZ R15, R14 ;  /* 0x0000000e000f7305 */ /* 0x000064000021f000 */
[----:B0-----:R-:W-:Y:S02]  /*0830*/  IMAD.MOV.U32 R14, RZ, RZ, RZ ;  /* 0x000000ffff0e7224 */ /* 0x001fe400078e00ff */
[----:B-1----:R-:W-:-:S04]  /*0840*/  IMAD.MOV R18, RZ, RZ, -R15 ;  /* 0x000000ffff127224 */ /* 0x002fc800078e0a0f */
[----:B------:R-:W-:-:S04]  /*0850*/  IMAD R17, R18, R23, RZ ;  /* 0x0000001712117224 */ /* 0x000fc800078e02ff */
[----:B------:R-:W-:-:S04]  /*0860*/  IMAD.HI.U32 R15, R15, R17, R14 ;  /* 0x000000110f0f7227 */ /* 0x000fc800078e000e */
[----:B------:R-:W-:Y:S02]  /*0870*/  IMAD.MOV.U32 R14, RZ, RZ, R4 ;  /* 0x000000ffff0e7224 */ /* 0x000fe400078e0004 */
[----:B------:R-:W-:-:S05]  /*0880*/  IMAD.HI.U32 R15, R15, R20, RZ ;  /* 0x000000140f0f7227 */ /* 0x000fca00078e00ff */
[----:B------:R-:W-:-:S05]  /*0890*/  IADD3 R18, PT, PT, -R15, RZ, RZ ;  /* 0x000000ff0f127210 */ /* 0x000fca0007ffe1ff */
[----:B------:R-:W-:-:S05]  /*08a0*/  IMAD R18, R23, R18, R20 ;  /* 0x0000001217127224 */ /* 0x000fca00078e0214 */
[----:B------:R-:W-:-:S13]  /*08b0*/  ISETP.GE.U32.AND P0, PT, R18, R23, PT ;  /* 0x000000171200720c */ /* 0x000fda0003f06070 */
[----:B------:R-:W-:Y:S02]  /*08c0*/  @P0 IMAD.IADD R18, R18, 0x1, -R23 ;  /* 0x0000000112120824 */ /* 0x000fe400078e0a17 */
[----:B------:R-:W-:-:S03]  /*08d0*/  @P0 VIADD R15, R15, 0x1 ;  /* 0x000000010f0f0836 */ /* 0x000fc60000000000 */
[----:B------:R-:W-:-:S13]  /*08e0*/  ISETP.GE.U32.AND P3, PT, R18, R23, PT ;  /* 0x000000171200720c */ /* 0x000fda0003f66070 */
[----:B------:R-:W-:Y:S02]  /*08f0*/  @P3 IADD3 R15, PT, PT, R15, 0x1, RZ ;  /* 0x000000010f0f3810 */ /* 0x000fe40007ffe0ff */
[----:B------:R-:W-:-:S05]  /*0900*/  @!P4 LOP3.LUT R15, RZ, R23, RZ, 0x33, !PT ;  /* 0x00000017ff0fc212 */ /* 0x000fca00078e33ff */
[----:B------:R-:W-:-:S05]  /*0910*/  IMAD.IADD R15, R10, 0x1, R15 ;  /* 0x000000010a0f7824 */ /* 0x000fca00078e020f */
[C---:B------:R-:W-:Y:S02]  /*0920*/  LOP3.LUT R16, R15.reuse, 0x3, RZ, 0xc0, !PT ;  /* 0x000000030f107812 */ /* 0x040fe400078ec0ff */
[----:B------:R-:W-:Y:S02]  /*0930*/  ISETP.GE.U32.AND P0, PT, R15, 0x3, PT ;  /* 0x000000030f00780c */ /* 0x000fe40003f06070 */
[----:B------:R-:W-:-:S13]  /*0940*/  ISETP.NE.AND P3, PT, R16, 0x3, PT ;  /* 0x000000031000780c */ /* 0x000fda0003f65270 */
[----:B------:R-:W-:Y:S05]  /*0950*/  @!P3 BRA `(.L_x_28) ;  /* 0x000000000028b947 */ /* 0x000fea0003800000 */
[----:B------:R0:W-:Y:S01]  /*0960*/  STS [R8], RZ ;  /* 0x000000ff08007388 */ /* 0x0001e20000000800 */
[----:B------:R-:W-:Y:S02]  /*0970*/  ISETP.NE.AND P3, PT, R16, RZ, PT ;  /* 0x000000ff1000720c */ /* 0x000fe40003f65270 */
[----:B------:R-:W-:-:S11]  /*0980*/  MOV R14, R7 ;  /* 0x00000007000e7202 */ /* 0x000fd60000000f00 */
[----:B0-----:R-:W-:Y:S05]  /*0990*/  @!P3 BRA `(.L_x_28) ;  /* 0x000000000018b947 */ /* 0x001fea0003800000 */
[----:B------:R-:W-:Y:S01]  /*09a0*/  ISETP.NE.AND P3, PT, R16, 0x1, PT ;  /* 0x000000011000780c */ /* 0x000fe20003f65270 */
[----:B------:R0:W-:Y:S01]  /*09b0*/  STS [R12], RZ ;  /* 0x000000ff0c007388 */ /* 0x0001e20000000800 */
[----:B------:R-:W-:-:S11]  /*09c0*/  IMAD.MOV.U32 R14, RZ, RZ, R9 ;  /* 0x000000ffff0e7224 */ /* 0x000fd600078e0009 */
[----:B------:R-:W-:Y:S01]  /*09d0*/  @P3 IMAD R15, R23, 0x4, R12 ;  /* 0x00000004170f3824 */ /* 0x000fe200078e020c */
[----:B------:R-:W-:-:S04]  /*09e0*/  @P3 MOV R14, R13 ;  /* 0x0000000d000e3202 */ /* 0x000fc80000000f00 */
[----:B------:R0:W-:Y:S03]  /*09f0*/  @P3 STS [R15], RZ ;  /* 0x000000ff0f003388 */ /* 0x0001e60000000800 */
.L_x_28:
[----:B------:R-:W-:Y:S05]  /*0a00*/  BSYNC.RECONVERGENT B2 ;  /* 0x0000000000027941 */ /* 0x000fea0003800200 */
.L_x_27:
[----:B------:R-:W-:Y:S05]  /*0a10*/  @!P0 BRA `(.L_x_26) ;  /* 0x0000000000308947 */ /* 0x000fea0003800000 */
.L_x_29:
[----:B01----:R-:W-:Y:S01]  /*0a20*/  IMAD R15, R5, R22, R14 ;  /* 0x00000016050f7224 */ /* 0x003fe200078e020e */
[----:B------:R-:W-:-:S04]  /*0a30*/  LEA R14, R23, R14, 0x2 ;  /* 0x0000000e170e7211 */ /* 0x000fc800078e10ff */
[----:B------:R-:W-:Y:S02]  /*0a40*/  LEA R16, R15, UR4, 0x2 ;  /* 0x000000040f107c11 */ /* 0x000fe4000f8e10ff */
[----:B------:R-:W-:-:S03]  /*0a50*/  ISETP.GE.AND P0, PT, R14, R22, PT ;  /* 0x000000160e00720c */ /* 0x000fc60003f06270 */
[C---:B------:R-:W-:Y:S01]  /*0a60*/  IMAD R18, R23.reuse, 0x4, R16 ;  /* 0x0000000417127824 */ /* 0x040fe200078e0210 */
[----:B------:R1:W-:Y:S04]  /*0a70*/  STS [R16], RZ ;  /* 0x000000ff10007388 */ /* 0x0003e80000000800 */
[C---:B------:R-:W-:Y:S01]  /*0a80*/  LEA R24, R23.reuse, R18, 0x2 ;  /* 0x0000001217187211 */ /* 0x040fe200078e10ff */
[----:B------:R1:W-:Y:S04]  /*0a90*/  STS [R18], RZ ;  /* 0x000000ff12007388 */ /* 0x0003e80000000800 */
[----:B------:R-:W-:Y:S01]  /*0aa0*/  IMAD R15, R23, 0x4, R24 ;  /* 0x00000004170f7824 */ /* 0x000fe200078e0218 */
[----:B------:R1:W-:Y:S04]  /*0ab0*/  STS [R24], RZ ;  /* 0x000000ff18007388 */ /* 0x0003e80000000800 */
[----:B------:R1:W-:Y:S01]  /*0ac0*/  STS [R15], RZ ;  /* 0x000000ff0f007388 */ /* 0x0003e20000000800 */
[----:B------:R-:W-:Y:S05]  /*0ad0*/  @!P0 BRA `(.L_x_29) ;  /* 0xfffffffc00d08947 */ /* 0x000fea000383ffff */
.L_x_26:
[----:B------:R-:W-:Y:S05]  /*0ae0*/  BSYNC.RECONVERGENT B1 ;  /* 0x0000000000017941 */ /* 0x000fea0003800200 */
.L_x_25:
[----:B------:R-:W-:Y:S04]  /*0af0*/  BSSY.RECONVERGENT B1, `(.L_x_30) ;  /* 0x000005a000017945 */ /* 0x000fe80003800200 */
[----:B------:R-:W-:Y:S05]  /*0b00*/  @!P1 BRA `(.L_x_31) ;  /* 0x0000000400609947 */ /* 0x000fea0003800000 */
[----:B-1----:R-:W1:Y:S01]  /*0b10*/  I2F.U32.RP R16, R23 ;  /* 0x0000001700107306 */ /* 0x002e620000209000 */
[----:B------:R-:W-:Y:S01]  /*0b20*/  ISETP.NE.U32.AND P4, PT, R23, RZ, PT ;  /* 0x000000ff1700720c */ /* 0x000fe20003f85070 */
[----:B------:R-:W-:Y:S01]  /*0b30*/  BSSY.RECONVERGENT B2, `(.L_x_32) ;  /* 0x0000032000027945 */ /* 0x000fe20003800200 */
[----:B------:R-:W-:-:S05]  /*0b40*/  IMAD.MOV.U32 R24, RZ, RZ, R4 ;  /* 0x000000ffff187224 */ /* 0x000fca00078e0004 */
[----:B-1----:R-:W1:Y:S02]  /*0b50*/  MUFU.RCP R16, R16 ;  /* 0x0000001000107308 */ /* 0x002e640000001000 */
[----:B-1----:R-:W-:-:S06]  /*0b60*/  VIADD R14, R16, 0xffffffe ;  /* 0x0ffffffe100e7836 */ /* 0x002fcc0000000000 */
[----:B0-----:R0:W1:Y:S02]  /*0b70*/  F2I.FTZ.U32.TRUNC.NTZ R15, R14 ;  /* 0x0000000e000f7305 */ /* 0x001064000021f000 */
[----:B0-----:R-:W-:Y:S01]  /*0b80*/  IMAD.MOV.U32 R14, RZ, RZ, RZ ;  /* 0x000000ffff0e7224 */ /* 0x001fe200078e00ff */
[----:B-1----:R-:W-:-:S05]  /*0b90*/  IADD3 R18, PT, PT, RZ, -R15, RZ ;  /* 0x8000000fff127210 */ /* 0x002fca0007ffe0ff */
[----:B------:R-:W-:-:S04]  /*0ba0*/  IMAD R17, R18, R23, RZ ;  /* 0x0000001712117224 */ /* 0x000fc800078e02ff */
[----:B------:R-:W-:-:S06]  /*0bb0*/  IMAD.HI.U32 R17, R15, R17, R14 ;  /* 0x000000110f117227 */ /* 0x000fcc00078e000e */
[----:B------:R-:W-:-:S05]  /*0bc0*/  IMAD.HI.U32 R17, R17, R20, RZ ;  /* 0x0000001411117227 */ /* 0x000fca00078e00ff */
[----:B------:R-:W-:-:S05]  /*0bd0*/  IADD3 R15, PT, PT, -R17, RZ, RZ ;  /* 0x000000ff110f7210 */ /* 0x000fca0007ffe1ff */
[----:B------:R-:W-:-:S05]  /*0be0*/  IMAD R18, R23, R15, R20 ;  /* 0x0000000f17127224 */ /* 0x000fca00078e0214 */
[----:B------:R-:W-:-:S13]  /*0bf0*/  ISETP.GE.U32.AND P0, PT, R18, R23, PT ;  /* 0x000000171200720c */ /* 0x000fda0003f06070 */
[----:B------:R-:W-:Y:S01]  /*0c00*/  @P0 IMAD.IADD R18, R18, 0x1, -R23 ;  /* 0x0000000112120824 */ /* 0x000fe200078e0a17 */
[----:B------:R-:W-:-:S04]  /*0c10*/  @P0 IADD3 R17, PT, PT, R17, 0x1, RZ ;  /* 0x0000000111110810 */ /* 0x000fc80007ffe0ff */
[----:B------:R-:W-:-:S13]  /*0c20*/  ISETP.GE.U32.AND P3, PT, R18, R23, PT ;  /* 0x000000171200720c */ /* 0x000fda0003f66070 */
[----:B------:R-:W-:Y:S01]  /*0c30*/  @P3 VIADD R17, R17, 0x1 ;  /* 0x0000000111113836 */ /* 0x000fe20000000000 */
[----:B------:R-:W-:-:S04]  /*0c40*/  @!P4 LOP3.LUT R17, RZ, R23, RZ, 0x33, !PT ;  /* 0x00000017ff11c212 */ /* 0x000fc800078e33ff */
[----:B------:R-:W-:-:S04]  /*0c50*/  IADD3 R17, PT, PT, R10, R17, RZ ;  /* 0x000000110a117210 */ /* 0x000fc80007ffe0ff */
[C---:B------:R-:W-:Y:S02]  /*0c60*/  LOP3.LUT R18, R17.reuse, 0x3, RZ, 0xc0, !PT ;  /* 0x0000000311127812 */ /* 0x040fe400078ec0ff */
[----:B------:R-:W-:Y:S02]  /*0c70*/  ISETP.GE.U32.AND P0, PT, R17, 0x3, PT ;  /* 0x000000031100780c */ /* 0x000fe40003f06070 */
[----:B------:R-:W-:-:S13]  /*0c80*/  ISETP.NE.AND P3, PT, R18, 0x3, PT ;  /* 0x000000031200780c */ /* 0x000fda0003f65270 */
[----:B------:R-:W-:Y:S05]  /*0c90*/  @!P3 BRA `(.L_x_33) ;  /* 0x00000000006cb947 */ /* 0x000fea0003800000 */
[----:B------:R-:W0:Y:S01]  /*0ca0*/  LDC.64 R14, c[0x0][0x388] ;  /* 0x0000e200ff0e7b82 */ /* 0x000e220000000a00 */
[----:B------:R-:W-:Y:S01]  /*0cb0*/  IMAD R17, R21, R22, R4 ;  /* 0x0000001615117224 */ /* 0x000fe200078e0204 */
[----:B------:R-:W1:Y:S03]  /*0cc0*/  LDS R16, [R8] ;  /* 0x0000000008107984 */ /* 0x000e660000000800 */
[----:B0-----:R-:W-:-:S05]  /*0cd0*/  IMAD.WIDE R14, R17, 0x4, R14 ;  /* 0x00000004110e7825 */ /* 0x001fca00078e020e */
[----:B------:R-:W2:Y:S01]  /*0ce0*/  LDG.E R17, desc[UR8][R14.64] ;  /* 0x000000080e117981 */ /* 0x000ea2000c1e1900 */
[----:B------:R-:W-:Y:S02]  /*0cf0*/  ISETP.NE.AND P3, PT, R18, RZ, PT ;  /* 0x000000ff1200720c */ /* 0x000fe40003f65270 */
[----:B------:R-:W-:Y:S01]  /*0d00*/  MOV R24, R7 ;  /* 0x0000000700187202 */ /* 0x000fe20000000f00 */
[----:B--2---:R-:W-:-:S04]  /*0d10*/  FFMA R17, R2, R17, RZ ;  /* 0x0000001102117223 */ /* 0x004fc800000000ff */
[----:B-1----:R-:W-:-:S05]  /*0d20*/  FADD R17, R17, R16 ;  /* 0x0000001011117221 */ /* 0x002fca0000000000 */
[----:B------:R0:W-:Y:S01]  /*0d30*/  STS [R8], R17 ;  /* 0x0000001108007388 */ /* 0x0001e20000000800 */
[----:B------:R-:W-:Y:S05]  /*0d40*/  @!P3 BRA `(.L_x_33) ;  /* 0x000000000040b947 */ /* 0x000fea0003800000 */
[----:B------:R-:W-:-:S05]  /*0d50*/  IMAD.WIDE R14, R23, 0x4, R14 ;  /* 0x00000004170e7825 */ /* 0x000fca00078e020e */
[----:B------:R-:W2:Y:S01]  /*0d60*/  LDG.E R19, desc[UR8][R14.64] ;  /* 0x000000080e137981 */ /* 0x000ea2000c1e1900 */
[----:B------:R-:W-:-:S03]  /*0d70*/  ISETP.NE.AND P3, PT, R18, 0x1, PT ;  /* 0x000000011200780c */ /* 0x000fc60003f65270 */
[----:B------:R-:W1:Y:S10]  /*0d80*/  LDS R18, [R12] ;  /* 0x000000000c127984 */ /* 0x000e740000000800 */
[----:B0-----:R-:W-:-:S06]  /*0d90*/  @P3 IMAD.WIDE R16, R23, 0x4, R14 ;  /* 0x0000000417103825 */ /* 0x001fcc00078e020e */
[----:B------:R-:W3:Y:S01]  /*0da0*/  @P3 LDG.E R17, desc[UR8][R16.64] ;  /* 0x0000000810113981 */ /* 0x000ee2000c1e1900 */
[----:B------:R-:W-:Y:S01]  /*0db0*/  @P3 IMAD R27, R23, 0x4, R12 ;  /* 0x00000004171b3824 */ /* 0x000fe200078e020c */
[----:B------:R-:W-:Y:S01]  /*0dc0*/  MOV R24, R9 ;  /* 0x0000000900187202 */ /* 0x000fe20000000f00 */
[----:B------:R-:W-:Y:S02]  /*0dd0*/  @P3 IMAD.MOV.U32 R24, RZ, RZ, R13 ;  /* 0x000000ffff183224 */ /* 0x000fe400078e000d */
[----:B--2---:R-:W-:-:S04]  /*0de0*/  FFMA R19, R2, R19, RZ ;  /* 0x0000001302137223 */ /* 0x004fc800000000ff */
[----:B-1----:R-:W-:-:S05]  /*0df0*/  FADD R19, R19, R18 ;  /* 0x0000001213137221 */ /* 0x002fca0000000000 */
[----:B------:R-:W-:Y:S04]  /*0e00*/  STS [R12], R19 ;  /* 0x000000130c007388 */ /* 0x000fe80000000800 */
[----:B------:R-:W0:Y:S01]  /*0e10*/  @P3 LDS R25, [R27] ;  /* 0x000000001b193984 */ /* 0x000e220000000800 */
[----:B---3--:R-:W-:-:S04]  /*0e20*/  @P3 FFMA R18, R2, R17, RZ ;  /* 0x0000001102123223 */ /* 0x008fc800000000ff */
[----:B0-----:R-:W-:-:S05]  /*0e30*/  @P3 FADD R18, R18, R25 ;  /* 0x0000001912123221 */ /* 0x001fca0000000000 */
[----:B------:R1:W-:Y:S02]  /*0e40*/  @P3 STS [R27], R18 ;  /* 0x000000121b003388 */ /* 0x0003e40000000800 */
.L_x_33:
[----:B------:R-:W-:Y:S05]  /*0e50*/  BSYNC.RECONVERGENT B2 ;  /* 0x0000000000027941 */ /* 0x000fea0003800200 */
.L_x_32:
[----:B------:R-:W-:Y:S05]  /*0e60*/  @!P0 BRA `(.L_x_31) ;  /* 0x0000000000888947 */ /* 0x000fea0003800000 */
.L_x_34:
[----:B--2---:R-:W2:Y:S01]  /*0e70*/  LDC.64 R14, c[0x0][0x388] ;  /* 0x0000e200ff0e7b82 */ /* 0x004ea20000000a00 */
[----:B-1----:R-:W-:-:S04]  /*0e80*/  IMAD R27, R21, R22, R24 ;  /* 0x00000016151b7224 */ /* 0x002fc800078e0218 */
[----:B--2---:R-:W-:-:S05]  /*0e90*/  IMAD.WIDE R26, R27, 0x4, R14 ;  /* 0x000000041b1a7825 */ /* 0x004fca00078e020e */
[----:B------:R-:W2:Y:S01]  /*0ea0*/  LDG.E R25, desc[UR8][R26.64] ;  /* 0x000000081a197981 */ /* 0x000ea2000c1e1900 */
[----:B------:R-:W-:-:S05]  /*0eb0*/  IMAD.WIDE R14, R23, 0x4, R26 ;  /* 0x00000004170e7825 */ /* 0x000fca00078e021a */
[----:B------:R1:W3:Y:S01]  /*0ec0*/  LDG.E R29, desc[UR8][R14.64] ;  /* 0x000000080e1d7981 */ /* 0x0002e2000c1e1900 */
[----:B0-----:R-:W-:-:S05]  /*0ed0*/  IMAD.WIDE R16, R23, 0x4, R14 ;  /* 0x0000000417107825 */ /* 0x001fca00078e020e */
[----:B------:R0:W4:Y:S01]  /*0ee0*/  LDG.E R28, desc[UR8][R16.64] ;  /* 0x00000008101c7981 */ /* 0x000122000c1e1900 */
[----:B------:R-:W-:-:S06]  /*0ef0*/  IMAD.WIDE R18, R23, 0x4, R16 ;  /* 0x0000000417127825 */ /* 0x000fcc00078e0210 */
[----:B------:R5:W4:Y:S01]  /*0f00*/  LDG.E R19, desc[UR8][R18.64] ;  /* 0x0000000812137981 */ /* 0x000b22000c1e1900 */
[--C-:B-1----:R-:W-:Y:S02]  /*0f10*/  IMAD R14, R5, R22, R24.reuse ;  /* 0x00000016050e7224 */ /* 0x102fe400078e0218 */
[----:B------:R-:W-:-:S03]  /*0f20*/  IMAD R24, R23, 0x4, R24 ;  /* 0x0000000417187824 */ /* 0x000fc600078e0218 */
[----:B------:R-:W-:Y:S02]  /*0f30*/  LEA R14, R14, UR4, 0x2 ;  /* 0x000000040e0e7c11 */ /* 0x000fe4000f8e10ff */
[----:B------:R-:W-:Y:S02]  /*0f40*/  ISETP.GE.AND P0, PT, R24, R22, PT ;  /* 0x000000161800720c */ /* 0x000fe40003f06270 */
[----:B------:R-:W-:Y:S01]  /*0f50*/  LEA R26, R23, R14, 0x2 ;  /* 0x0000000e171a7211 */ /* 0x000fe200078e10ff */
[----:B0-----:R-:W0:Y:S01]  /*0f60*/  LDS R16, [R14] ;  /* 0x000000000e107984 */ /* 0x001e220000000800 */
[----:B--2---:R-:W-:-:S04]  /*0f70*/  FFMA R25, R2, R25, RZ ;  /* 0x0000001902197223 */ /* 0x004fc800000000ff */
[----:B0-----:R-:W-:Y:S01]  /*0f80*/  FADD R25, R25, R16 ;  /* 0x0000001019197221 */ /* 0x001fe20000000000 */
[C---:B------:R-:W-:Y:S02]  /*0f90*/  IMAD R16, R23.reuse, 0x4, R26 ;  /* 0x0000000417107824 */ /* 0x040fe400078e021a */
[C---:B---3--:R-:W-:Y:S02]  /*0fa0*/  FFMA R29, R2.reuse, R29, RZ ;  /* 0x0000001d021d7223 */ /* 0x048fe400000000ff */
[----:B------:R-:W-:Y:S01]  /*0fb0*/  STS [R14], R25 ;  /* 0x000000190e007388 */ /* 0x000fe20000000800 */
[----:B-----5:R-:W-:Y:S01]  /*0fc0*/  LEA R18, R23, R16, 0x2 ;  /* 0x0000001017127211 */ /* 0x020fe200078e10ff */
[C---:B----4-:R-:W-:Y:S02]  /*0fd0*/  FFMA R28, R2.reuse, R28, RZ ;  /* 0x0000001c021c7223 */ /* 0x050fe400000000ff */
[----:B------:R-:W0:Y:S01]  /*0fe0*/  LDS R15, [R26] ;  /* 0x000000001a0f7984 */ /* 0x000e220000000800 */
[----:B------:R-:W-:Y:S01]  /*0ff0*/  FFMA R19, R2, R19, RZ ;  /* 0x0000001302137223 */ /* 0x000fe200000000ff */
[----:B0-----:R-:W-:-:S05]  /*1000*/  FADD R15, R29, R15 ;  /* 0x0000000f1d0f7221 */ /* 0x001fca0000000000 */
[----:B------:R-:W-:Y:S04]  /*1010*/  STS [R26], R15 ;  /* 0x0000000f1a007388 */ /* 0x000fe80000000800 */
[----:B------:R-:W0:Y:S02]  /*1020*/  LDS R17, [R16] ;  /* 0x0000000010117984 */ /* 0x000e240000000800 */
[----:B0-----:R-:W-:-:S05]  /*1030*/  FADD R17, R28, R17 ;  /* 0x000000111c117221 */ /* 0x001fca0000000000 */
[----:B------:R-:W-:Y:S04]  /*1040*/  STS [R16], R17 ;  /* 0x0000001110007388 */ /* 0x000fe80000000800 */
[----:B------:R-:W0:Y:S02]  /*1050*/  LDS R14, [R18] ;  /* 0x00000000120e7984 */ /* 0x000e240000000800 */
[----:B0-----:R-:W-:-:S05]  /*1060*/  FADD R19, R19, R14 ;  /* 0x0000000e13137221 */ /* 0x001fca0000000000 */
[----:B------:R2:W-:Y:S01]  /*1070*/  STS [R18], R19 ;  /* 0x0000001312007388 */ /* 0x0005e20000000800 */
[----:B------:R-:W-:Y:S05]  /*1080*/  @!P0 BRA `(.L_x_34) ;  /* 0xfffffffc00788947 */ /* 0x000fea000383ffff */
.L_x_31:
[----:B------:R-:W-:Y:S05]  /*1090*/  BSYNC.RECONVERGENT B1 ;  /* 0x0000000000017941 */ /* 0x000fea0003800200 */
.L_x_30:
[----:B------:R-:W-:Y:S05]  /*10a0*/  @P2 BRA `(.L_x_35) ;  /* 0xfffffff400802947 */ /* 0x000fea000383ffff */
.L_x_24:
[----:B------:R-:W-:Y:S05]  /*10b0*/  BSYNC.RECONVERGENT B0 ;  /* 0x0000000000007941 */ /* 0x000fea0003800200 */
.L_x_23:
[----:B------:R-:W3:Y:S01]  /*10c0*/  LDCU UR6, c[0x0][0x3c8] ;  /* 0x00007900ff0677ac */ /* 0x000ee20008000800 */
[----:B------:R-:W3:Y:S02]  /*10d0*/  LDCU UR7, c[0x0][0x3bc] ;  /* 0x00007780ff0777ac */ /* 0x000ee40008000800 */
[----:B---3--:R-:W-:-:S04]  /*10e0*/  UISETP.LT.AND UP0, UPT, UR6, UR7, UPT ;  /* 0x000000070600728c */ /* 0x008fc8000bf01270 */
[----:B------:R-:W-:-:S06]  /*10f0*/  USEL UR6, UR6, UR7, UP0 ;  /* 0x0000000706067287 */ /* 0x000fcc0008000000 */
[----:B------:R-:W-:-:S13]  /*1100*/  ISETP.LT.AND P0, PT, R4, UR6, PT ;  /* 0x0000000604007c0c */ /* 0x000fda000bf01270 */
[----:B------:R-:W-:Y:S05]  /*1110*/  @!P0 EXIT ;  /* 0x000000000000894d */ /* 0x000fea0003800000 */
.L_x_38:
[----:B------:R-:W3:Y:S01]  /*1120*/  LDC R11, c[0x0][0x3bc] ;  /* 0x0000ef00ff0b7b82 */ /* 0x000ee20000000800 */
[----:B------:R-:W-:Y:S07]  /*1130*/  BSSY B0, `(.L_x_36) ;  /* 0x000000d000007945 */ /* 0x000fee0003800000 */
[----:B------:R-:W4:Y:S01]  /*1140*/  LDC.64 R6, c[0x0][0x380] ;  /* 0x0000e000ff067b82 */ /* 0x000f220000000a00 */
[-CC-:B---3-5:R-:W-:Y:S02]  /*1150*/  IMAD R0, R5, R11.reuse, R4.reuse ;  /* 0x0000000b05007224 */ /* 0x1a8fe400078e0204 */
[----:B------:R-:W-:-:S03]  /*1160*/  IMAD R9, R3, R11, R4 ;  /* 0x0000000b03097224 */ /* 0x000fc600078e0204 */
[----:B------:R-:W-:Y:S01]  /*1170*/  LEA R0, R0, UR4, 0x2 ;  /* 0x0000000400007c11 */ /* 0x000fe2000f8e10ff */
[----:B----4-:R-:W-:-:S05]  /*1180*/  IMAD.WIDE R6, R9, 0x4, R6 ;  /* 0x0000000409067825 */ /* 0x010fca00078e0206 */
[----:B------:R-:W3:Y:S02]  /*1190*/  LDS R0, [R0] ;  /* 0x0000000000007984 */ /* 0x000ee40000000800 */
.L_x_37:
[----:B------:R-:W-:Y:S05]  /*11a0*/  YIELD ;  /* 0x0000000000007946 */ /* 0x000fea0003800000 */
[----:B------:R-:W3:Y:S02]  /*11b0*/  ATOMG.E.EXCH.STRONG.GPU PT, R9, desc[UR8][R6.64], RZ ;  /* 0x800000ff060979a8 */ /* 0x000ee4000c1ef108 */
[----:B---3--:R-:W-:-:S05]  /*11c0*/  FADD R9, R9, R0 ;  /* 0x0000000009097221 */ /* 0x008fca0000000000 */
[----:B------:R-:W3:Y:S02]  /*11d0*/  ATOMG.E.EXCH.STRONG.GPU PT, R0, desc[UR8][R6.64], R9 ;  /* 0x80000009060079a8 */ /* 0x000ee4000c1ef108 */
[----:B---3--:R-:W-:-:S13]  /*11e0*/  FSETP.NEU.AND P0, PT, R0, RZ, PT ;  /* 0x000000ff0000720b */ /* 0x008fda0003f0d000 */
[----:B------:R-:W-:Y:S05]  /*11f0*/  @P0 BRA `(.L_x_37) ;  /* 0xfffffffc00e80947 */ /* 0x000fea000383ffff */
[----:B------:R-:W-:Y:S05]  /*1200*/  BSYNC B0 ;  /* 0x0000000000007941 */ /* 0x000fea0003800000 */
.L_x_36:
[----:B------:R-:W3:Y:S02]  /*1210*/  LDCU UR5, c[0x0][0x3c8] ;  /* 0x00007900ff0577ac */ /* 0x000ee40008000800 */
[----:B---3--:R-:W-:-:S04]  /*1220*/  IADD3 R4, PT, PT, R4, UR5, RZ ;  /* 0x0000000504047c10 */ /* 0x008fc8000fffe0ff */
[----:B------:R-:W-:-:S13]  /*1230*/  ISETP.GE.AND P0, PT, R4, R11, PT ;  /* 0x0000000b0400720c */ /* 0x000fda0003f06270 */
[----:B------:R-:W-:Y:S05]  /*1240*/  @!P0 BRA `(.L_x_38) ;  /* 0xfffffffc00b48947 */ /* 0x000fea000383ffff */
[----:B------:R-:W-:Y:S05]  /*1250*/  EXIT ;  /* 0x000000000000794d */ /* 0x000fea0003800000 */
.L_x_39:
        /* <DEDUP_REMOVED lines=10> */
.L_x_41:


//--------------------- .nv.shared._Z24spmm_forward_cuda_kernelPfS_PiS0_S0_S0_S0_iiiiiiii --------------------------
	.section	.nv.shared._Z24spmm_forward_cuda_kernelPfS_PiS0_S0_S0_S0_iiiiiiii,"aw",@nobits
	.sectionflags	@""
	.align	16
	.zero		1024


//--------------------- .nv.shared.reserved.0     --------------------------
	.section	.nv.shared.reserved.0,"aw",@nobits
	.weak		__nv_reservedSMEM_offset_0_alias
	.size		__nv_reservedSMEM_offset_0_alias, 0, 64
	.other		__nv_reservedSMEM_offset_0_alias,@"STO_CUDA_RESERVED_SHARED STV_DEFAULT"
__nv_reservedSMEM_offset_0_alias:
	.zero		0
	.zero		64


//--------------------- .nv.shared._Z27spmm_forward_cuda_kernel_64PfS_PiS0_S0_S0_S0_iiiiii --------------------------
	.section	.nv.shared._Z27spmm_forward_cuda_kernel_64PfS_PiS0_S0_S0_S0_iiiiii,"aw",@nobits
	.sectionflags	@""
	.align	16
	.zero		1024


//--------------------- .nv.constant0._Z24spmm_forward_cuda_kernelPfS_PiS0_S0_S0_S0_iiiiiiii --------------------------
	.section	.nv.constant0._Z24spmm_forward_cuda_kernelPfS_PiS0_S0_S0_S0_iiiiiiii,"a",@progbits
	.sectionflags	@""
	.align	4
.nv.constant0._Z24spmm_forward_cuda_kernelPfS_PiS0_S0_S0_S0_iiiiiiii:
	.zero		984


//--------------------- .nv.constant0._Z27spmm_forward_cuda_kernel_64PfS_PiS0_S0_S0_S0_iiiiii --------------------------
	.section	.nv.constant0._Z27spmm_forward_cuda_kernel_64PfS_PiS0_S0_S0_S0_iiiiii,"a",@progbits
	.sectionflags	@""
	.align	4
.nv.constant0._Z27spmm_forward_cuda_kernel_64PfS_PiS0_S0_S0_S0_iiiiii:
	.zero		976


//--------------------- SYMBOLS --------------------------

	.type		.nv.reservedSmem.offset0,@object
	.size		.nv.reservedSmem.offset0,0x4
	.type		.nv.reservedSmem.cap,@object
	.size		.nv.reservedSmem.cap,0x4
